//
// Generated by NVIDIA NVVM Compiler
//
// Compiler Build ID: CL-36424714
// Cuda compilation tools, release 13.0, V13.0.88
// Based on NVVM 20.0.0
//

.version 9.0
.target sm_100
.address_size 64

	// .globl	_Z23layernorm_f32_f32_naiveILi4EEvPKfiiPfS1_S1_

.visible .entry _Z23layernorm_f32_f32_naiveILi4EEvPKfiiPfS1_S1_(
	.param .u64 .ptr .align 1 _Z23layernorm_f32_f32_naiveILi4EEvPKfiiPfS1_S1__param_0,
	.param .u32 _Z23layernorm_f32_f32_naiveILi4EEvPKfiiPfS1_S1__param_1,
	.param .u32 _Z23layernorm_f32_f32_naiveILi4EEvPKfiiPfS1_S1__param_2,
	.param .u64 .ptr .align 1 _Z23layernorm_f32_f32_naiveILi4EEvPKfiiPfS1_S1__param_3,
	.param .u64 .ptr .align 1 _Z23layernorm_f32_f32_naiveILi4EEvPKfiiPfS1_S1__param_4,
	.param .u64 .ptr .align 1 _Z23layernorm_f32_f32_naiveILi4EEvPKfiiPfS1_S1__param_5
)
{
	.reg .pred 	%p<35>;
	.reg .b32 	%r<133>;
	.reg .b32 	%f<250>;
	.reg .b64 	%rd<54>;
	.reg .b64 	%fd<3>;

	ld.param.u64 	%rd21, [_Z23layernorm_f32_f32_naiveILi4EEvPKfiiPfS1_S1__param_0];
	ld.param.u32 	%r68, [_Z23layernorm_f32_f32_naiveILi4EEvPKfiiPfS1_S1__param_1];
	ld.param.u32 	%r67, [_Z23layernorm_f32_f32_naiveILi4EEvPKfiiPfS1_S1__param_2];
	ld.param.u64 	%rd22, [_Z23layernorm_f32_f32_naiveILi4EEvPKfiiPfS1_S1__param_3];
	ld.param.u64 	%rd23, [_Z23layernorm_f32_f32_naiveILi4EEvPKfiiPfS1_S1__param_4];
	ld.param.u64 	%rd24, [_Z23layernorm_f32_f32_naiveILi4EEvPKfiiPfS1_S1__param_5];
	cvta.to.global.u64 	%rd1, %rd22;
	cvta.to.global.u64 	%rd2, %rd24;
	cvta.to.global.u64 	%rd3, %rd23;
	cvta.to.global.u64 	%rd4, %rd21;
	mov.u32 	%r1, %tid.x;
	and.b32  	%r132, %r1, 31;
	shr.u32 	%r69, %r1, 5;
	mov.u32 	%r70, %ctaid.x;
	shl.b32 	%r71, %r70, 2;
	add.s32 	%r3, %r71, %r69;
	setp.ge.s32 	%p1, %r3, %r68;
	@%p1 bra 	$L__BB0_34;
	setp.ge.s32 	%p2, %r132, %r67;
	mov.f32 	%f240, 0f00000000;
	@%p2 bra 	$L__BB0_14;
	mul.lo.s32 	%r4, %r67, %r3;
	not.b32 	%r72, %r132;
	add.s32 	%r73, %r67, %r72;
	shr.u32 	%r74, %r73, 5;
	add.s32 	%r5, %r74, 1;
	and.b32  	%r6, %r5, 15;
	setp.lt.u32 	%p3, %r73, 480;
	mov.f32 	%f240, 0f00000000;
	mov.u32 	%r119, %r132;
	@%p3 bra 	$L__BB0_5;
	and.b32  	%r75, %r5, 268435440;
	neg.s32 	%r118, %r75;
	add.s64 	%rd5, %rd4, 1024;
	add.s32 	%r117, %r4, %r132;
	mov.f32 	%f240, 0f00000000;
	mov.u32 	%r119, %r132;
$L__BB0_4:
	.pragma "nounroll";
	mul.wide.s32 	%rd25, %r117, 4;
	add.s64 	%rd26, %rd5, %rd25;
	ld.global.nc.f32 	%f34, [%rd26+-1024];
	add.f32 	%f35, %f240, %f34;
	ld.global.nc.f32 	%f36, [%rd26+-896];
	add.f32 	%f37, %f35, %f36;
	ld.global.nc.f32 	%f38, [%rd26+-768];
	add.f32 	%f39, %f37, %f38;
	ld.global.nc.f32 	%f40, [%rd26+-640];
	add.f32 	%f41, %f39, %f40;
	ld.global.nc.f32 	%f42, [%rd26+-512];
	add.f32 	%f43, %f41, %f42;
	ld.global.nc.f32 	%f44, [%rd26+-384];
	add.f32 	%f45, %f43, %f44;
	ld.global.nc.f32 	%f46, [%rd26+-256];
	add.f32 	%f47, %f45, %f46;
	ld.global.nc.f32 	%f48, [%rd26+-128];
	add.f32 	%f49, %f47, %f48;
	ld.global.nc.f32 	%f50, [%rd26];
	add.f32 	%f51, %f49, %f50;
	ld.global.nc.f32 	%f52, [%rd26+128];
	add.f32 	%f53, %f51, %f52;
	ld.global.nc.f32 	%f54, [%rd26+256];
	add.f32 	%f55, %f53, %f54;
	ld.global.nc.f32 	%f56, [%rd26+384];
	add.f32 	%f57, %f55, %f56;
	ld.global.nc.f32 	%f58, [%rd26+512];
	add.f32 	%f59, %f57, %f58;
	ld.global.nc.f32 	%f60, [%rd26+640];
	add.f32 	%f61, %f59, %f60;
	ld.global.nc.f32 	%f62, [%rd26+768];
	add.f32 	%f63, %f61, %f62;
	ld.global.nc.f32 	%f64, [%rd26+896];
	add.f32 	%f240, %f63, %f64;
	add.s32 	%r119, %r119, 512;
	add.s32 	%r118, %r118, 16;
	add.s32 	%r117, %r117, 512;
	setp.eq.s32 	%p4, %r118, 0;
	@%p4 bra 	$L__BB0_5;
	bra.uni 	$L__BB0_4;
$L__BB0_5:
	setp.eq.s32 	%p5, %r6, 0;
	@%p5 bra 	$L__BB0_14;
	and.b32  	%r10, %r5, 7;
	setp.lt.u32 	%p6, %r6, 8;
	@%p6 bra 	$L__BB0_8;
	add.s32 	%r76, %r119, %r4;
	mul.wide.s32 	%rd27, %r76, 4;
	add.s64 	%rd28, %rd4, %rd27;
	ld.global.nc.f32 	%f66, [%rd28];
	add.f32 	%f67, %f240, %f66;
	ld.global.nc.f32 	%f68, [%rd28+128];
	add.f32 	%f69, %f67, %f68;
	ld.global.nc.f32 	%f70, [%rd28+256];
	add.f32 	%f71, %f69, %f70;
	ld.global.nc.f32 	%f72, [%rd28+384];
	add.f32 	%f73, %f71, %f72;
	ld.global.nc.f32 	%f74, [%rd28+512];
	add.f32 	%f75, %f73, %f74;
	ld.global.nc.f32 	%f76, [%rd28+640];
	add.f32 	%f77, %f75, %f76;
	ld.global.nc.f32 	%f78, [%rd28+768];
	add.f32 	%f79, %f77, %f78;
	ld.global.nc.f32 	%f80, [%rd28+896];
	add.f32 	%f240, %f79, %f80;
	add.s32 	%r119, %r119, 256;
$L__BB0_8:
	setp.eq.s32 	%p7, %r10, 0;
	@%p7 bra 	$L__BB0_14;
	and.b32  	%r13, %r5, 3;
	setp.lt.u32 	%p8, %r10, 4;
	@%p8 bra 	$L__BB0_11;
	add.s32 	%r77, %r119, %r4;
	mul.wide.s32 	%rd29, %r77, 4;
	add.s64 	%rd30, %rd4, %rd29;
	ld.global.nc.f32 	%f82, [%rd30];
	add.f32 	%f83, %f240, %f82;
	ld.global.nc.f32 	%f84, [%rd30+128];
	add.f32 	%f85, %f83, %f84;
	ld.global.nc.f32 	%f86, [%rd30+256];
	add.f32 	%f87, %f85, %f86;
	ld.global.nc.f32 	%f88, [%rd30+384];
	add.f32 	%f240, %f87, %f88;
	add.s32 	%r119, %r119, 128;
$L__BB0_11:
	setp.eq.s32 	%p9, %r13, 0;
	@%p9 bra 	$L__BB0_14;
	add.s32 	%r116, %r119, %r4;
	neg.s32 	%r115, %r13;
$L__BB0_13:
	.pragma "nounroll";
	mul.wide.s32 	%rd31, %r116, 4;
	add.s64 	%rd32, %rd4, %rd31;
	ld.global.nc.f32 	%f89, [%rd32];
	add.f32 	%f240, %f240, %f89;
	add.s32 	%r116, %r116, 32;
	add.s32 	%r115, %r115, 1;
	setp.eq.s32 	%p10, %r115, 0;
	@%p10 bra 	$L__BB0_14;
	bra.uni 	$L__BB0_13;
$L__BB0_14:
	setp.ge.s32 	%p11, %r132, %r67;
	mov.b32 	%r78, %f240;
	shfl.sync.bfly.b32	%r79|%p12, %r78, 16, 31, -1;
	mov.b32 	%f91, %r79;
	add.f32 	%f92, %f240, %f91;
	mov.b32 	%r80, %f92;
	shfl.sync.bfly.b32	%r81|%p13, %r80, 8, 31, -1;
	mov.b32 	%f93, %r81;
	add.f32 	%f94, %f92, %f93;
	mov.b32 	%r82, %f94;
	shfl.sync.bfly.b32	%r83|%p14, %r82, 4, 31, -1;
	mov.b32 	%f95, %r83;
	add.f32 	%f96, %f94, %f95;
	mov.b32 	%r84, %f96;
	shfl.sync.bfly.b32	%r85|%p15, %r84, 2, 31, -1;
	mov.b32 	%f97, %r85;
	add.f32 	%f98, %f96, %f97;
	mov.b32 	%r86, %f98;
	shfl.sync.bfly.b32	%r87|%p16, %r86, 1, 31, -1;
	mov.b32 	%f99, %r87;
	add.f32 	%f100, %f98, %f99;
	cvt.rn.f32.s32 	%f14, %r67;
	div.rn.f32 	%f15, %f100, %f14;
	mov.f32 	%f249, 0f00000000;
	@%p11 bra 	$L__BB0_27;
	mul.lo.s32 	%r28, %r67, %r3;
	not.b32 	%r88, %r132;
	add.s32 	%r89, %r67, %r88;
	shr.u32 	%r90, %r89, 5;
	add.s32 	%r29, %r90, 1;
	and.b32  	%r30, %r29, 15;
	setp.lt.u32 	%p17, %r89, 480;
	mov.f32 	%f249, 0f00000000;
	mov.u32 	%r127, %r132;
	@%p17 bra 	$L__BB0_18;
	and.b32  	%r91, %r29, 268435440;
	neg.s32 	%r126, %r91;
	add.s64 	%rd6, %rd4, 1024;
	add.s32 	%r125, %r28, %r132;
	mov.f32 	%f249, 0f00000000;
	mov.u32 	%r127, %r132;
$L__BB0_17:
	.pragma "nounroll";
	mul.wide.s32 	%rd33, %r125, 4;
	add.s64 	%rd34, %rd6, %rd33;
	ld.global.nc.f32 	%f104, [%rd34+-1024];
	sub.f32 	%f105, %f104, %f15;
	fma.rn.f32 	%f106, %f105, %f105, %f249;
	ld.global.nc.f32 	%f107, [%rd34+-896];
	sub.f32 	%f108, %f107, %f15;
	fma.rn.f32 	%f109, %f108, %f108, %f106;
	ld.global.nc.f32 	%f110, [%rd34+-768];
	sub.f32 	%f111, %f110, %f15;
	fma.rn.f32 	%f112, %f111, %f111, %f109;
	ld.global.nc.f32 	%f113, [%rd34+-640];
	sub.f32 	%f114, %f113, %f15;
	fma.rn.f32 	%f115, %f114, %f114, %f112;
	ld.global.nc.f32 	%f116, [%rd34+-512];
	sub.f32 	%f117, %f116, %f15;
	fma.rn.f32 	%f118, %f117, %f117, %f115;
	ld.global.nc.f32 	%f119, [%rd34+-384];
	sub.f32 	%f120, %f119, %f15;
	fma.rn.f32 	%f121, %f120, %f120, %f118;
	ld.global.nc.f32 	%f122, [%rd34+-256];
	sub.f32 	%f123, %f122, %f15;
	fma.rn.f32 	%f124, %f123, %f123, %f121;
	ld.global.nc.f32 	%f125, [%rd34+-128];
	sub.f32 	%f126, %f125, %f15;
	fma.rn.f32 	%f127, %f126, %f126, %f124;
	ld.global.nc.f32 	%f128, [%rd34];
	sub.f32 	%f129, %f128, %f15;
	fma.rn.f32 	%f130, %f129, %f129, %f127;
	ld.global.nc.f32 	%f131, [%rd34+128];
	sub.f32 	%f132, %f131, %f15;
	fma.rn.f32 	%f133, %f132, %f132, %f130;
	ld.global.nc.f32 	%f134, [%rd34+256];
	sub.f32 	%f135, %f134, %f15;
	fma.rn.f32 	%f136, %f135, %f135, %f133;
	ld.global.nc.f32 	%f137, [%rd34+384];
	sub.f32 	%f138, %f137, %f15;
	fma.rn.f32 	%f139, %f138, %f138, %f136;
	ld.global.nc.f32 	%f140, [%rd34+512];
	sub.f32 	%f141, %f140, %f15;
	fma.rn.f32 	%f142, %f141, %f141, %f139;
	ld.global.nc.f32 	%f143, [%rd34+640];
	sub.f32 	%f144, %f143, %f15;
	fma.rn.f32 	%f145, %f144, %f144, %f142;
	ld.global.nc.f32 	%f146, [%rd34+768];
	sub.f32 	%f147, %f146, %f15;
	fma.rn.f32 	%f148, %f147, %f147, %f145;
	ld.global.nc.f32 	%f149, [%rd34+896];
	sub.f32 	%f150, %f149, %f15;
	fma.rn.f32 	%f249, %f150, %f150, %f148;
	add.s32 	%r127, %r127, 512;
	add.s32 	%r126, %r126, 16;
	add.s32 	%r125, %r125, 512;
	setp.eq.s32 	%p18, %r126, 0;
	@%p18 bra 	$L__BB0_18;
	bra.uni 	$L__BB0_17;
$L__BB0_18:
	setp.eq.s32 	%p19, %r30, 0;
	@%p19 bra 	$L__BB0_27;
	and.b32  	%r34, %r29, 7;
	setp.lt.u32 	%p20, %r30, 8;
	@%p20 bra 	$L__BB0_21;
	add.s32 	%r92, %r127, %r28;
	mul.wide.s32 	%rd35, %r92, 4;
	add.s64 	%rd36, %rd4, %rd35;
	ld.global.nc.f32 	%f152, [%rd36];
	sub.f32 	%f153, %f152, %f15;
	fma.rn.f32 	%f154, %f153, %f153, %f249;
	ld.global.nc.f32 	%f155, [%rd36+128];
	sub.f32 	%f156, %f155, %f15;
	fma.rn.f32 	%f157, %f156, %f156, %f154;
	ld.global.nc.f32 	%f158, [%rd36+256];
	sub.f32 	%f159, %f158, %f15;
	fma.rn.f32 	%f160, %f159, %f159, %f157;
	ld.global.nc.f32 	%f161, [%rd36+384];
	sub.f32 	%f162, %f161, %f15;
	fma.rn.f32 	%f163, %f162, %f162, %f160;
	ld.global.nc.f32 	%f164, [%rd36+512];
	sub.f32 	%f165, %f164, %f15;
	fma.rn.f32 	%f166, %f165, %f165, %f163;
	ld.global.nc.f32 	%f167, [%rd36+640];
	sub.f32 	%f168, %f167, %f15;
	fma.rn.f32 	%f169, %f168, %f168, %f166;
	ld.global.nc.f32 	%f170, [%rd36+768];
	sub.f32 	%f171, %f170, %f15;
	fma.rn.f32 	%f172, %f171, %f171, %f169;
	ld.global.nc.f32 	%f173, [%rd36+896];
	sub.f32 	%f174, %f173, %f15;
	fma.rn.f32 	%f249, %f174, %f174, %f172;
	add.s32 	%r127, %r127, 256;
$L__BB0_21:
	setp.eq.s32 	%p21, %r34, 0;
	@%p21 bra 	$L__BB0_27;
	and.b32  	%r37, %r29, 3;
	setp.lt.u32 	%p22, %r34, 4;
	@%p22 bra 	$L__BB0_24;
	add.s32 	%r93, %r127, %r28;
	mul.wide.s32 	%rd37, %r93, 4;
	add.s64 	%rd38, %rd4, %rd37;
	ld.global.nc.f32 	%f176, [%rd38];
	sub.f32 	%f177, %f176, %f15;
	fma.rn.f32 	%f178, %f177, %f177, %f249;
	ld.global.nc.f32 	%f179, [%rd38+128];
	sub.f32 	%f180, %f179, %f15;
	fma.rn.f32 	%f181, %f180, %f180, %f178;
	ld.global.nc.f32 	%f182, [%rd38+256];
	sub.f32 	%f183, %f182, %f15;
	fma.rn.f32 	%f184, %f183, %f183, %f181;
	ld.global.nc.f32 	%f185, [%rd38+384];
	sub.f32 	%f186, %f185, %f15;
	fma.rn.f32 	%f249, %f186, %f186, %f184;
	add.s32 	%r127, %r127, 128;
$L__BB0_24:
	setp.eq.s32 	%p23, %r37, 0;
	@%p23 bra 	$L__BB0_27;
	add.s32 	%r124, %r127, %r28;
	neg.s32 	%r123, %r37;
$L__BB0_26:
	.pragma "nounroll";
	mul.wide.s32 	%rd39, %r124, 4;
	add.s64 	%rd40, %rd4, %rd39;
	ld.global.nc.f32 	%f187, [%rd40];
	sub.f32 	%f188, %f187, %f15;
	fma.rn.f32 	%f249, %f188, %f188, %f249;
	add.s32 	%r124, %r124, 32;
	add.s32 	%r123, %r123, 1;
	setp.eq.s32 	%p24, %r123, 0;
	@%p24 bra 	$L__BB0_27;
	bra.uni 	$L__BB0_26;
$L__BB0_27:
	setp.ge.s32 	%p25, %r132, %r67;
	mov.b32 	%r94, %f249;
	shfl.sync.bfly.b32	%r95|%p26, %r94, 16, 31, -1;
	mov.b32 	%f189, %r95;
	add.f32 	%f190, %f249, %f189;
	mov.b32 	%r96, %f190;
	shfl.sync.bfly.b32	%r97|%p27, %r96, 8, 31, -1;
	mov.b32 	%f191, %r97;
	add.f32 	%f192, %f190, %f191;
	mov.b32 	%r98, %f192;
	shfl.sync.bfly.b32	%r99|%p28, %r98, 4, 31, -1;
	mov.b32 	%f193, %r99;
	add.f32 	%f194, %f192, %f193;
	mov.b32 	%r100, %f194;
	shfl.sync.bfly.b32	%r101|%p29, %r100, 2, 31, -1;
	mov.b32 	%f195, %r101;
	add.f32 	%f196, %f194, %f195;
	mov.b32 	%r102, %f196;
	shfl.sync.bfly.b32	%r103|%p30, %r102, 1, 31, -1;
	mov.b32 	%f197, %r103;
	add.f32 	%f198, %f196, %f197;
	div.rn.f32 	%f199, %f198, %f14;
	cvt.f64.f32 	%fd1, %f199;
	add.f64 	%fd2, %fd1, 0d3EB0C6F7A0B5ED8D;
	cvt.rn.f32.f64 	%f200, %fd2;
	sqrt.rn.f32 	%f201, %f200;
	rcp.rn.f32 	%f29, %f201;
	@%p25 bra 	$L__BB0_34;
	mul.lo.s32 	%r52, %r67, %r3;
	not.b32 	%r104, %r132;
	add.s32 	%r53, %r67, %r104;
	and.b32  	%r105, %r53, 96;
	setp.eq.s32 	%p31, %r105, 96;
	@%p31 bra 	$L__BB0_31;
	shr.u32 	%r106, %r53, 5;
	add.s32 	%r107, %r106, 1;
	and.b32  	%r108, %r107, 3;
	mul.wide.u32 	%rd41, %r132, 4;
	add.s64 	%rd51, %rd2, %rd41;
	add.s64 	%rd50, %rd3, %rd41;
	add.s32 	%r129, %r52, %r132;
	neg.s32 	%r128, %r108;
	shl.b32 	%r110, %r107, 5;
	and.b32  	%r111, %r110, 96;
	or.b32  	%r132, %r111, %r132;
$L__BB0_30:
	.pragma "nounroll";
	mul.wide.s32 	%rd42, %r129, 4;
	add.s64 	%rd43, %rd1, %rd42;
	add.s64 	%rd44, %rd4, %rd42;
	ld.global.nc.f32 	%f202, [%rd44];
	sub.f32 	%f203, %f202, %f15;
	mul.f32 	%f204, %f29, %f203;
	ld.global.nc.f32 	%f205, [%rd50];
	ld.global.nc.f32 	%f206, [%rd51];
	fma.rn.f32 	%f207, %f205, %f204, %f206;
	st.global.f32 	[%rd43], %f207;
	add.s64 	%rd51, %rd51, 128;
	add.s64 	%rd50, %rd50, 128;
	add.s32 	%r129, %r129, 32;
	add.s32 	%r128, %r128, 1;
	setp.ne.s32 	%p32, %r128, 0;
	@%p32 bra 	$L__BB0_30;
$L__BB0_31:
	setp.lt.u32 	%p33, %r53, 96;
	@%p33 bra 	$L__BB0_34;
	add.s64 	%rd13, %rd4, 256;
	add.s32 	%r131, %r132, %r52;
	add.s64 	%rd14, %rd1, 256;
	mul.wide.u32 	%rd45, %r132, 4;
	add.s64 	%rd46, %rd45, 256;
	add.s64 	%rd53, %rd3, %rd46;
	add.s64 	%rd52, %rd2, %rd46;
$L__BB0_33:
	mul.wide.s32 	%rd47, %r131, 4;
	add.s64 	%rd48, %rd13, %rd47;
	add.s64 	%rd49, %rd14, %rd47;
	ld.global.nc.f32 	%f208, [%rd48+-256];
	sub.f32 	%f209, %f208, %f15;
	mul.f32 	%f210, %f29, %f209;
	ld.global.nc.f32 	%f211, [%rd53+-256];
	ld.global.nc.f32 	%f212, [%rd52+-256];
	fma.rn.f32 	%f213, %f211, %f210, %f212;
	st.global.f32 	[%rd49+-256], %f213;
	ld.global.nc.f32 	%f214, [%rd48+-128];
	sub.f32 	%f215, %f214, %f15;
	mul.f32 	%f216, %f29, %f215;
	ld.global.nc.f32 	%f217, [%rd53+-128];
	ld.global.nc.f32 	%f218, [%rd52+-128];
	fma.rn.f32 	%f219, %f217, %f216, %f218;
	st.global.f32 	[%rd49+-128], %f219;
	ld.global.nc.f32 	%f220, [%rd48];
	sub.f32 	%f221, %f220, %f15;
	mul.f32 	%f222, %f29, %f221;
	ld.global.nc.f32 	%f223, [%rd53];
	ld.global.nc.f32 	%f224, [%rd52];
	fma.rn.f32 	%f225, %f223, %f222, %f224;
	st.global.f32 	[%rd49], %f225;
	ld.global.nc.f32 	%f226, [%rd48+128];
	sub.f32 	%f227, %f226, %f15;
	mul.f32 	%f228, %f29, %f227;
	ld.global.nc.f32 	%f229, [%rd53+128];
	ld.global.nc.f32 	%f230, [%rd52+128];
	fma.rn.f32 	%f231, %f229, %f228, %f230;
	st.global.f32 	[%rd49+128], %f231;
	add.s32 	%r132, %r132, 128;
	add.s32 	%r131, %r131, 128;
	add.s64 	%rd53, %rd53, 512;
	add.s64 	%rd52, %rd52, 512;
	setp.lt.s32 	%p34, %r132, %r67;
	@%p34 bra 	$L__BB0_33;
$L__BB0_34:
	ret;

}


// ===== COMPILED SASS (sm_100) =====

	.target	sm_100

	.elftype	@"ET_EXEC"


//--------------------- .note.nv.tkinfo           --------------------------
	.section	.note.nv.tkinfo,"",@"SHT_NOTE"
	.sectionflags	@"SHF_NOTE_NV_TKINFO"
	.tkinfo
        /*0018*/ 	.word	0x00000002
        /*0030*/ 	.string	""
        /*0030*/ 	.string	"ptxas"
        /*0030*/ 	.string	"Cuda compilation tools, release 13.0, V13.0.88"
        /*0030*/ 	.string	"Build cuda_13.0.r13.0/compiler.36424714_0"
        /*0030*/ 	.string	"-arch sm_100 -m 64 "



//--------------------- .note.nv.cuinfo           --------------------------
	.section	.note.nv.cuinfo,"",@"SHT_NOTE"
	.sectionflags	@"SHF_NOTE_NV_CUINFO"
        /*0018*/ 	.short	0x0002
        /*001a*/ 	.short	0x0064
        /*001c*/ 	.short	0x0082
	.zero		2


//--------------------- .nv.info                  --------------------------
	.section	.nv.info,"",@"SHT_CUDA_INFO"
	.align	4


	//----- nvinfo : EIATTR_REGCOUNT
	.align		4
        /*0000*/ 	.byte	0x04, 0x2f
        /*0002*/ 	.short	(.L_1 - .L_0)
	.align		4
.L_0:
        /*0004*/ 	.word	index@(_Z23layernorm_f32_f32_naiveILi4EEvPKfiiPfS1_S1_)
        /*0008*/ 	.word	0x00000020


	//----- nvinfo : EIATTR_FRAME_SIZE
	.align		4
.L_1:
        /*000c*/ 	.byte	0x04, 0x11
        /*000e*/ 	.short	(.L_3 - .L_2)
	.align		4
.L_2:
        /*0010*/ 	.word	index@($__internal_2_$__cuda_sm3x_div_rn_noftz_f32_slowpath)
        /*0014*/ 	.word	0x00000000


	//----- nvinfo : EIATTR_FRAME_SIZE
	.align		4
.L_3:
        /*0018*/ 	.byte	0x04, 0x11
        /*001a*/ 	.short	(.L_5 - .L_4)
	.align		4
.L_4:
        /*001c*/ 	.word	index@($__internal_1_$__cuda_sm20_sqrt_rn_f32_slowpath)
        /*0020*/ 	.word	0x00000000


	//----- nvinfo : EIATTR_FRAME_SIZE
	.align		4
.L_5:
        /*0024*/ 	.byte	0x04, 0x11
        /*0026*/ 	.short	(.L_7 - .L_6)
	.align		4
.L_6:
        /*0028*/ 	.word	index@($__internal_0_$__cuda_sm20_rcp_rn_f32_slowpath)
        /*002c*/ 	.word	0x00000000


	//----- nvinfo : EIATTR_FRAME_SIZE
	.align		4
.L_7:
        /*0030*/ 	.byte	0x04, 0x11
        /*0032*/ 	.short	(.L_9 - .L_8)
	.align		4
.L_8:
        /*0034*/ 	.word	index@(_Z23layernorm_f32_f32_naiveILi4EEvPKfiiPfS1_S1_)
        /*0038*/ 	.word	0x00000000


	//----- nvinfo : EIATTR_MIN_STACK_SIZE
	.align		4
.L_9:
        /*003c*/ 	.byte	0x04, 0x12
        /*003e*/ 	.short	(.L_11 - .L_10)
	.align		4
.L_10:
        /*0040*/ 	.word	index@(_Z23layernorm_f32_f32_naiveILi4EEvPKfiiPfS1_S1_)
        /*0044*/ 	.word	0x00000000
.L_11:


//--------------------- .nv.compat                --------------------------
	.section	.nv.compat,"",@"SHT_CUDA_COMPAT_INFO"
	.align	4
        /*0000*/ 	.byte	0x02, 0x09, 0x00, 0x00, 0x02, 0x02, 0x01, 0x00, 0x02, 0x05, 0x05, 0x00, 0x03, 0x07, 0x01, 0x01
        /*0010*/ 	.byte	0x02, 0x03, 0x00, 0x00, 0x02, 0x06, 0x01, 0x00, 0x04, 0x0b, 0x08, 0x00, 0x01, 0x00, 0x00, 0x00
        /*0020*/ 	.byte	0x00, 0x00, 0x00, 0x00


//--------------------- .nv.info._Z23layernorm_f32_f32_naiveILi4EEvPKfiiPfS1_S1_ --------------------------
	.section	.nv.info._Z23layernorm_f32_f32_naiveILi4EEvPKfiiPfS1_S1_,"",@"SHT_CUDA_INFO"
	.sectionflags	@""
	.align	4


	//----- nvinfo : EIATTR_CUDA_API_VERSION
	.align		4
        /*0000*/ 	.byte	0x04, 0x37
        /*0002*/ 	.short	(.L_13 - .L_12)
.L_12:
        /*0004*/ 	.word	0x00000082


	//----- nvinfo : EIATTR_KPARAM_INFO
	.align		4
.L_13:
        /*0008*/ 	.byte	0x04, 0x17
        /*000a*/ 	.short	(.L_15 - .L_14)
.L_14:
        /*000c*/ 	.word	0x00000000
        /*0010*/ 	.short	0x0005
        /*0012*/ 	.short	0x0020
        /*0014*/ 	.byte	0x00, 0xf5, 0x21, 0x00


	//----- nvinfo : EIATTR_KPARAM_INFO
	.align		4
.L_15:
        /*0018*/ 	.byte	0x04, 0x17
        /*001a*/ 	.short	(.L_17 - .L_16)
.L_16:
        /*001c*/ 	.word	0x00000000
        /*0020*/ 	.short	0x0004
        /*0022*/ 	.short	0x0018
        /*0024*/ 	.byte	0x00, 0xf5, 0x21, 0x00


	//----- nvinfo : EIATTR_KPARAM_INFO
	.align		4
.L_17:
        /*0028*/ 	.byte	0x04, 0x17
        /*002a*/ 	.short	(.L_19 - .L_18)
.L_18:
        /*002c*/ 	.word	0x00000000
        /*0030*/ 	.short	0x0003
        /*0032*/ 	.short	0x0010
        /*0034*/ 	.byte	0x00, 0xf5, 0x21, 0x00


	//----- nvinfo : EIATTR_KPARAM_INFO
	.align		4
.L_19:
        /*0038*/ 	.byte	0x04, 0x17
        /*003a*/ 	.short	(.L_21 - .L_20)
.L_20:
        /*003c*/ 	.word	0x00000000
        /*0040*/ 	.short	0x0002
        /*0042*/ 	.short	0x000c
        /*0044*/ 	.byte	0x00, 0xf0, 0x11, 0x00


	//----- nvinfo : EIATTR_KPARAM_INFO
	.align		4
.L_21:
        /*0048*/ 	.byte	0x04, 0x17
        /*004a*/ 	.short	(.L_23 - .L_22)
.L_22:
        /*004c*/ 	.word	0x00000000
        /*0050*/ 	.short	0x0001
        /*0052*/ 	.short	0x0008
        /*0054*/ 	.byte	0x00, 0xf0, 0x11, 0x00


	//----- nvinfo : EIATTR_KPARAM_INFO
	.align		4
.L_23:
        /*0058*/ 	.byte	0x04, 0x17
        /*005a*/ 	.short	(.L_25 - .L_24)
.L_24:
        /*005c*/ 	.word	0x00000000
        /*0060*/ 	.short	0x0000
        /*0062*/ 	.short	0x0000
        /*0064*/ 	.byte	0x00, 0xf5, 0x21, 0x00


	//----- nvinfo : EIATTR_SPARSE_MMA_MASK
	.align		4
.L_25:
        /*0068*/ 	.byte	0x03, 0x50
        /*006a*/ 	.short	0x0000


	//----- nvinfo : EIATTR_MAXREG_COUNT
	.align		4
        /*006c*/ 	.byte	0x03, 0x1b
        /*006e*/ 	.short	0x00ff


	//----- nvinfo : EIATTR_MERCURY_ISA_VERSION
	.align		4
        /*0070*/ 	.byte	0x03, 0x5f
        /*0072*/ 	.short	0x0101


	//----- nvinfo : EIATTR_COOP_GROUP_MASK_REGIDS
	.align		4
        /*0074*/ 	.byte	0x04, 0x29
        /*0076*/ 	.short	(.L_27 - .L_26)


	//   ....[0]....
.L_26:
        /*0078*/ 	.word	0xffffffff


	//   ....[1]....
        /*007c*/ 	.word	0xffffffff


	//   ....[2]....
        /*0080*/ 	.word	0xffffffff


	//   ....[3]....
        /*0084*/ 	.word	0xffffffff


	//   ....[4]....
        /*0088*/ 	.word	0xffffffff


	//   ....[5]....
        /*008c*/ 	.word	0xffffffff


	//   ....[6]....
        /*0090*/ 	.word	0xffffffff


	//   ....[7]....
        /*0094*/ 	.word	0xffffffff


	//   ....[8]....
        /*0098*/ 	.word	0xffffffff


	//   ....[9]....
        /*009c*/ 	.word	0xffffffff


	//----- nvinfo : EIATTR_COOP_GROUP_INSTR_OFFSETS
	.align		4
.L_27:
        /*00a0*/ 	.byte	0x04, 0x28
        /*00a2*/ 	.short	(.L_29 - .L_28)


	//   ....[0]....
.L_28:
        /*00a4*/ 	.word	0x00000850


	//   ....[1]....
        /*00a8*/ 	.word	0x000008a0


	//   ....[2]....
        /*00ac*/ 	.word	0x000008c0


	//   ....[3]....
        /*00b0*/ 	.word	0x000008e0


	//   ....[4]....
        /*00b4*/ 	.word	0x00000910


	//   ....[5]....
        /*00b8*/ 	.word	0x00001370


	//   ....[6]....
        /*00bc*/ 	.word	0x000013e0


	//   ....[7]....
        /*00c0*/ 	.word	0x00001410


	//   ....[8]....
        /*00c4*/ 	.word	0x00001430


	//   ....[9]....
        /*00c8*/ 	.word	0x00001450


	//----- nvinfo : EIATTR_VRC_CTA_INIT_COUNT
	.align		4
.L_29:
        /*00cc*/ 	.byte	0x02, 0x4a
	.zero		1
	.zero		1


	//----- nvinfo : EIATTR_EXIT_INSTR_OFFSETS
	.align		4
        /*00d0*/ 	.byte	0x04, 0x1c
        /*00d2*/ 	.short	(.L_31 - .L_30)


	//   ....[0]....
.L_30:
        /*00d4*/ 	.word	0x00000070


	//   ....[1]....
        /*00d8*/ 	.word	0x00001710


	//   ....[2]....
        /*00dc*/ 	.word	0x000019b0


	//   ....[3]....
        /*00e0*/ 	.word	0x00001d50


	//----- nvinfo : EIATTR_CRS_STACK_SIZE
	.align		4
.L_31:
        /*00e4*/ 	.byte	0x04, 0x1e
        /*00e6*/ 	.short	(.L_33 - .L_32)
.L_32:
        /*00e8*/ 	.word	0x00000000


	//----- nvinfo : EIATTR_CBANK_PARAM_SIZE
	.align		4
.L_33:
        /*00ec*/ 	.byte	0x03, 0x19
        /*00ee*/ 	.short	0x0028


	//----- nvinfo : EIATTR_PARAM_CBANK
	.align		4
        /*00f0*/ 	.byte	0x04, 0x0a
        /*00f2*/ 	.short	(.L_35 - .L_34)
	.align		4
.L_34:
        /*00f4*/ 	.word	index@(.nv.constant0._Z23layernorm_f32_f32_naiveILi4EEvPKfiiPfS1_S1_)
        /*00f8*/ 	.short	0x0380
        /*00fa*/ 	.short	0x0028


	//----- nvinfo : EIATTR_SW_WAR
	.align		4
.L_35:
        /*00fc*/ 	.byte	0x04, 0x36
        /*00fe*/ 	.short	(.L_37 - .L_36)
.L_36:
        /*0100*/ 	.word	0x00000008
.L_37:


//--------------------- .nv.callgraph             --------------------------
	.section	.nv.callgraph,"",@"SHT_CUDA_CALLGRAPH"
	.align	4
	.sectionentsize	8
	.align		4
        /*0000*/ 	.word	0x00000000
	.align		4
        /*0004*/ 	.word	0xffffffff
	.align		4
        /*0008*/ 	.word	0x00000000
	.align		4
        /*000c*/ 	.word	0xfffffffe
	.align		4
        /*0010*/ 	.word	0x00000000
	.align		4
        /*0014*/ 	.word	0xfffffffd
	.align		4
        /*0018*/ 	.word	0x00000000
	.align		4
        /*001c*/ 	.word	0xfffffffc


//--------------------- .text._Z23layernorm_f32_f32_naiveILi4EEvPKfiiPfS1_S1_ --------------------------
	.section	.text._Z23layernorm_f32_f32_naiveILi4EEvPKfiiPfS1_S1_,"ax",@progbits
	.align	128
        .global         _Z23layernorm_f32_f32_naiveILi4EEvPKfiiPfS1_S1_
        .type           _Z23layernorm_f32_f32_naiveILi4EEvPKfiiPfS1_S1_,@function
        .size           _Z23layernorm_f32_f32_naiveILi4EEvPKfiiPfS1_S1_,(.L_x_53 - _Z23layernorm_f32_f32_naiveILi4EEvPKfiiPfS1_S1_)
        .other          _Z23layernorm_f32_f32_naiveILi4EEvPKfiiPfS1_S1_,@"STO_CUDA_ENTRY STV_DEFAULT"
_Z23layernorm_f32_f32_naiveILi4EEvPKfiiPfS1_S1_:
.text._Z23layernorm_f32_f32_naiveILi4EEvPKfiiPfS1_S1_:
[----:B------:R-:W-:Y:S01]  /*0000*/  LDC R1, c[0x0][0x37c] ;  /* 0x0000df00ff017b82 */ /* 0x000fe20000000800 */
[----:B------:R-:W0:Y:S01]  /*0010*/  S2R R4, SR_TID.X ;  /* 0x0000000000047919 */ /* 0x000e220000002100 */
[----:B------:R-:W1:Y:S01]  /*0020*/  LDCU UR4, c[0x0][0x388] ;  /* 0x00007100ff0477ac */ /* 0x000e620008000800 */
[----:B------:R-:W2:Y:S01]  /*0030*/  S2R R0, SR_CTAID.X ;  /* 0x0000000000007919 */ /* 0x000ea20000002500 */
[----:B0-----:R-:W-:-:S04]  /*0040*/  SHF.R.U32.HI R5, RZ, 0x5, R4 ;  /* 0x00000005ff057819 */ /* 0x001fc80000011604 */
[----:B--2---:R-:W-:-:S04]  /*0050*/  LEA R5, R0, R5, 0x2 ;  /* 0x0000000500057211 */ /* 0x004fc800078e10ff */
[----:B-1----:R-:W-:-:S13]  /*0060*/  ISETP.GE.AND P0, PT, R5, UR4, PT ;  /* 0x0000000405007c0c */ /* 0x002fda000bf06270 */
[----:B------:R-:W-:Y:S05]  /*0070*/  @P0 EXIT ;  /* 0x000000000000094d */ /* 0x000fea0003800000 */
[----:B------:R-:W0:Y:S01]  /*0080*/  LDCU UR4, c[0x0][0x38c] ;  /* 0x00007180ff0477ac */ /* 0x000e220008000800 */
[----:B------:R-:W-:Y:S01]  /*0090*/  LOP3.LUT R4, R4, 0x1f, RZ, 0xc0, !PT ;  /* 0x0000001f04047812 */ /* 0x000fe200078ec0ff */
[----:B------:R-:W-:Y:S01]  /*00a0*/  BSSY.RECONVERGENT B0, `(.L_x_0) ;  /* 0x000007a000007945 */ /* 0x000fe20003800200 */
[----:B------:R-:W-:Y:S01]  /*00b0*/  HFMA2 R0, -RZ, RZ, 0, 0 ;  /* 0x00000000ff007431 */ /* 0x000fe200000001ff */
[----:B------:R-:W1:Y:S01]  /*00c0*/  LDCU.64 UR12, c[0x0][0x358] ;  /* 0x00006b00ff0c77ac */ /* 0x000e620008000a00 */
[----:B0-----:R-:W-:-:S13]  /*00d0*/  ISETP.GE.AND P0, PT, R4, UR4, PT ;  /* 0x0000000404007c0c */ /* 0x001fda000bf06270 */
[----:B-1----:R-:W-:Y:S05]  /*00e0*/  @P0 BRA `(.L_x_1) ;  /* 0x0000000400d40947 */ /* 0x002fea0003800000 */
[-C--:B------:R-:W-:Y:S01]  /*00f0*/  LOP3.LUT R0, RZ, R4.reuse, RZ, 0x33, !PT ;  /* 0x00000004ff007212 */ /* 0x080fe200078e33ff */
[----:B------:R-:W-:Y:S01]  /*0100*/  BSSY.RECONVERGENT B1, `(.L_x_2) ;  /* 0x0000037000017945 */ /* 0x000fe20003800200 */
[----:B------:R-:W-:Y:S02]  /*0110*/  MOV R8, R4 ;  /* 0x0000000400087202 */ /* 0x000fe40000000f00 */
[----:B------:R-:W-:-:S04]  /*0120*/  IADD3 R0, PT, PT, R0, UR4, RZ ;  /* 0x0000000400007c10 */ /* 0x000fc8000fffe0ff */
[C---:B------:R-:W-:Y:S02]  /*0130*/  ISETP.GE.U32.AND P0, PT, R0.reuse, 0x1e0, PT ;  /* 0x000001e00000780c */ /* 0x040fe40003f06070 */
[----:B------:R-:W-:Y:S01]  /*0140*/  LEA.HI R9, R0, 0x1, RZ, 0x1b ;  /* 0x0000000100097811 */ /* 0x000fe200078fd8ff */
[----:B------:R-:W-:-:S03]  /*0150*/  IMAD.MOV.U32 R0, RZ, RZ, RZ ;  /* 0x000000ffff007224 */ /* 0x000fc600078e00ff */
[----:B------:R-:W-:-:S04]  /*0160*/  LOP3.LUT R26, R9, 0xf, RZ, 0xc0, !PT ;  /* 0x0000000f091a7812 */ /* 0x000fc800078ec0ff */
[----:B------:R-:W-:-:S03]  /*0170*/  ISETP.NE.AND P1, PT, R26, RZ, PT ;  /* 0x000000ff1a00720c */ /* 0x000fc60003f25270 */
[----:B------:R-:W-:Y:S10]  /*0180*/  @!P0 BRA `(.L_x_3) ;  /* 0x0000000000b88947 */ /* 0x000ff40003800000 */
[----:B------:R-:W0:Y:S01]  /*0190*/  LDC.64 R2, c[0x0][0x380] ;  /* 0x0000e000ff027b82 */ /* 0x000e220000000a00 */
[----:B------:R-:W-:Y:S01]  /*01a0*/  LOP3.LUT R12, R9, 0xffffff0, RZ, 0xc0, !PT ;  /* 0x0ffffff0090c7812 */ /* 0x000fe200078ec0ff */
[--C-:B------:R-:W-:Y:S01]  /*01b0*/  IMAD R11, R5, UR4, R4.reuse ;  /* 0x00000004050b7c24 */ /* 0x100fe2000f8e0204 */
[----:B------:R-:W-:Y:S01]  /*01c0*/  MOV R0, RZ ;  /* 0x000000ff00007202 */ /* 0x000fe20000000f00 */
[----:B------:R-:W-:Y:S01]  /*01d0*/  IMAD.MOV.U32 R8, RZ, RZ, R4 ;  /* 0x000000ffff087224 */ /* 0x000fe200078e0004 */
[----:B------:R-:W-:Y:S02]  /*01e0*/  IADD3 R12, PT, PT, -R12, RZ, RZ ;  /* 0x000000ff0c0c7210 */ /* 0x000fe40007ffe1ff */
[----:B0-----:R-:W-:-:S04]  /*01f0*/  IADD3 R2, P0, PT, R2, 0x400, RZ ;  /* 0x0000040002027810 */ /* 0x001fc80007f1e0ff */
[----:B------:R-:W-:-:S09]  /*0200*/  IADD3.X R3, PT, PT, RZ, R3, RZ, P0, !PT ;  /* 0x00000003ff037210 */ /* 0x000fd200007fe4ff */
.L_x_4:
[----:B------:R-:W-:-:S05]  /*0210*/  IMAD.WIDE R6, R11, 0x4, R2 ;  /* 0x000000040b067825 */ /* 0x000fca00078e0202 */
[----:B------:R-:W2:Y:S04]  /*0220*/  LDG.E.CONSTANT R25, desc[UR12][R6.64+-0x400] ;  /* 0xfffc000c06197981 */ /* 0x000ea8000c1e9900 */
[----:B------:R-:W3:Y:S04]  /*0230*/  LDG.E.CONSTANT R28, desc[UR12][R6.64+-0x380] ;  /* 0xfffc800c061c7981 */ /* 0x000ee8000c1e9900 */
[----:B------:R-:W4:Y:S04]  /*0240*/  LDG.E.CONSTANT R23, desc[UR12][R6.64+-0x300] ;  /* 0xfffd000c06177981 */ /* 0x000f28000c1e9900 */
[----:B------:R-:W5:Y:S04]  /*0250*/  LDG.E.CONSTANT R22, desc[UR12][R6.64+-0x280] ;  /* 0xfffd800c06167981 */ /* 0x000f68000c1e9900 */
        /* <DEDUP_REMOVED lines=10> */
[----:B------:R-:W5:Y:S01]  /*0300*/  LDG.E.CONSTANT R24, desc[UR12][R6.64+0x380] ;  /* 0x0003800c06187981 */ /* 0x000f62000c1e9900 */
[----:B--2---:R-:W-:-:S03]  /*0310*/  FADD R25, R25, R0 ;  /* 0x0000000019197221 */ /* 0x004fc60000000000 */
[----:B------:R-:W2:Y:S01]  /*0320*/  LDG.E.CONSTANT R0, desc[UR12][R6.64+0x300] ;  /* 0x0003000c06007981 */ /* 0x000ea2000c1e9900 */
[----:B---3--:R-:W-:-:S04]  /*0330*/  FADD R28, R25, R28 ;  /* 0x0000001c191c7221 */ /* 0x008fc80000000000 */
[----:B----4-:R-:W-:-:S04]  /*0340*/  FADD R23, R28, R23 ;  /* 0x000000171c177221 */ /* 0x010fc80000000000 */
[----:B-----5:R-:W-:-:S04]  /*0350*/  FADD R22, R23, R22 ;  /* 0x0000001617167221 */ /* 0x020fc80000000000 */
[----:B------:R-:W-:-:S04]  /*0360*/  FADD R21, R22, R21 ;  /* 0x0000001516157221 */ /* 0x000fc80000000000 */
[----:B------:R-:W-:-:S04]  /*0370*/  FADD R20, R21, R20 ;  /* 0x0000001415147221 */ /* 0x000fc80000000000 */
[----:B------:R-:W-:-:S04]  /*0380*/  FADD R19, R20, R19 ;  /* 0x0000001314137221 */ /* 0x000fc80000000000 */
[----:B------:R-:W-:-:S04]  /*0390*/  FADD R18, R19, R18 ;  /* 0x0000001213127221 */ /* 0x000fc80000000000 */
[----:B------:R-:W-:-:S04]  /*03a0*/  FADD R17, R18, R17 ;  /* 0x0000001112117221 */ /* 0x000fc80000000000 */
[----:B------:R-:W-:Y:S01]  /*03b0*/  FADD R16, R17, R16 ;  /* 0x0000001011107221 */ /* 0x000fe20000000000 */
[----:B------:R-:W-:-:S03]  /*03c0*/  IADD3 R12, PT, PT, R12, 0x10, RZ ;  /* 0x000000100c0c7810 */ /* 0x000fc60007ffe0ff */
[----:B------:R-:W-:Y:S01]  /*03d0*/  FADD R15, R16, R15 ;  /* 0x0000000f100f7221 */ /* 0x000fe20000000000 */
[----:B------:R-:W-:-:S03]  /*03e0*/  ISETP.NE.AND P0, PT, R12, RZ, PT ;  /* 0x000000ff0c00720c */ /* 0x000fc60003f05270 */
[----:B------:R-:W-:-:S04]  /*03f0*/  FADD R14, R15, R14 ;  /* 0x0000000e0f0e7221 */ /* 0x000fc80000000000 */
[----:B------:R-:W-:-:S04]  /*0400*/  FADD R13, R14, R13 ;  /* 0x0000000d0e0d7221 */ /* 0x000fc80000000000 */
[----:B------:R-:W-:Y:S01]  /*0410*/  FADD R13, R13, R10 ;  /* 0x0000000a0d0d7221 */ /* 0x000fe20000000000 */
[----:B------:R-:W-:Y:S01]  /*0420*/  IADD3 R8, PT, PT, R8, 0x200, RZ ;  /* 0x0000020008087810 */ /* 0x000fe20007ffe0ff */
[----:B------:R-:W-:Y:S02]  /*0430*/  VIADD R11, R11, 0x200 ;  /* 0x000002000b0b7836 */ /* 0x000fe40000000000 */
[----:B--2---:R-:W-:-:S04]  /*0440*/  FADD R13, R13, R0 ;  /* 0x000000000d0d7221 */ /* 0x004fc80000000000 */
[----:B------:R-:W-:Y:S01]  /*0450*/  FADD R0, R13, R24 ;  /* 0x000000180d007221 */ /* 0x000fe20000000000 */
[----:B------:R-:W-:Y:S06]  /*0460*/  @P0 BRA `(.L_x_4) ;  /* 0xfffffffc00680947 */ /* 0x000fec000383ffff */
.L_x_3:
[----:B------:R-:W-:Y:S05]  /*0470*/  BSYNC.RECONVERGENT B1 ;  /* 0x0000000000017941 */ /* 0x000fea0003800200 */
.L_x_2:
[----:B------:R-:W-:Y:S05]  /*0480*/  @!P1 BRA `(.L_x_1) ;  /* 0x0000000000ec9947 */ /* 0x000fea0003800000 */
[----:B------:R-:W-:Y:S01]  /*0490*/  ISETP.GE.U32.AND P0, PT, R26, 0x8, PT ;  /* 0x000000081a00780c */ /* 0x000fe20003f06070 */
[----:B------:R-:W-:Y:S01]  /*04a0*/  BSSY.RECONVERGENT B1, `(.L_x_5) ;  /* 0x0000019000017945 */ /* 0x000fe20003800200 */
[----:B------:R-:W-:-:S04]  /*04b0*/  LOP3.LUT R10, R9, 0x7, RZ, 0xc0, !PT ;  /* 0x00000007090a7812 */ /* 0x000fc800078ec0ff */
[----:B------:R-:W-:-:S07]  /*04c0*/  ISETP.NE.AND P1, PT, R10, RZ, PT ;  /* 0x000000ff0a00720c */ /* 0x000fce0003f25270 */
[----:B------:R-:W-:Y:S06]  /*04d0*/  @!P0 BRA `(.L_x_6) ;  /* 0x0000000000548947 */ /* 0x000fec0003800000 */
[----:B------:R-:W0:Y:S01]  /*04e0*/  LDC.64 R2, c[0x0][0x380] ;  /* 0x0000e000ff027b82 */ /* 0x000e220000000a00 */
[----:B------:R-:W1:Y:S02]  /*04f0*/  LDCU UR5, c[0x0][0x38c] ;  /* 0x00007180ff0577ac */ /* 0x000e640008000800 */
[----:B-1----:R-:W-:-:S04]  /*0500*/  IMAD R7, R5, UR5, R8 ;  /* 0x0000000505077c24 */ /* 0x002fc8000f8e0208 */
[----:B0-----:R-:W-:-:S05]  /*0510*/  IMAD.WIDE R2, R7, 0x4, R2 ;  /* 0x0000000407027825 */ /* 0x001fca00078e0202 */
[----:B------:R-:W2:Y:S04]  /*0520*/  LDG.E.CONSTANT R7, desc[UR12][R2.64] ;  /* 0x0000000c02077981 */ /* 0x000ea8000c1e9900 */
[----:B------:R-:W3:Y:S04]  /*0530*/  LDG.E.CONSTANT R6, desc[UR12][R2.64+0x80] ;  /* 0x0000800c02067981 */ /* 0x000ee8000c1e9900 */
[----:B------:R-:W4:Y:S04]  /*0540*/  LDG.E.CONSTANT R11, desc[UR12][R2.64+0x100] ;  /* 0x0001000c020b7981 */ /* 0x000f28000c1e9900 */
[----:B------:R-:W5:Y:S04]  /*0550*/  LDG.E.CONSTANT R13, desc[UR12][R2.64+0x180] ;  /* 0x0001800c020d7981 */ /* 0x000f68000c1e9900 */
[----:B------:R-:W5:Y:S04]  /*0560*/  LDG.E.CONSTANT R15, desc[UR12][R2.64+0x200] ;  /* 0x0002000c020f7981 */ /* 0x000f68000c1e9900 */
[----:B------:R-:W5:Y:S04]  /*0570*/  LDG.E.CONSTANT R17, desc[UR12][R2.64+0x280] ;  /* 0x0002800c02117981 */ /* 0x000f68000c1e9900 */
[----:B------:R-:W5:Y:S04]  /*0580*/  LDG.E.CONSTANT R19, desc[UR12][R2.64+0x300] ;  /* 0x0003000c02137981 */ /* 0x000f68000c1e9900 */
[----:B------:R-:W5:Y:S01]  /*0590*/  LDG.E.CONSTANT R21, desc[UR12][R2.64+0x380] ;  /* 0x0003800c02157981 */ /* 0x000f62000c1e9900 */
[----:B------:R-:W-:Y:S01]  /*05a0*/  IADD3 R8, PT, PT, R8, 0x100, RZ ;  /* 0x0000010008087810 */ /* 0x000fe20007ffe0ff */
[----:B--2---:R-:W-:-:S04]  /*05b0*/  FADD R7, R0, R7 ;  /* 0x0000000700077221 */ /* 0x004fc80000000000 */
[----:B---3--:R-:W-:-:S04]  /*05c0*/  FADD R6, R7, R6 ;  /* 0x0000000607067221 */ /* 0x008fc80000000000 */
[----:B----4-:R-:W-:-:S04]  /*05d0*/  FADD R6, R6, R11 ;  /* 0x0000000b06067221 */ /* 0x010fc80000000000 */
[----:B-----5:R-:W-:-:S04]  /*05e0*/  FADD R6, R6, R13 ;  /* 0x0000000d06067221 */ /* 0x020fc80000000000 */
[----:B------:R-:W-:-:S04]  /*05f0*/  FADD R6, R6, R15 ;  /* 0x0000000f06067221 */ /* 0x000fc80000000000 */
[----:B------:R-:W-:-:S04]  /*0600*/  FADD R6, R6, R17 ;  /* 0x0000001106067221 */ /* 0x000fc80000000000 */
[----:B------:R-:W-:-:S04]  /*0610*/  FADD R6, R6, R19 ;  /* 0x0000001306067221 */ /* 0x000fc80000000000 */
[----:B------:R-:W-:-:S07]  /*0620*/  FADD R0, R6, R21 ;  /* 0x0000001506007221 */ /* 0x000fce0000000000 */
.L_x_6:
[----:B------:R-:W-:Y:S05]  /*0630*/  BSYNC.RECONVERGENT B1 ;  /* 0x0000000000017941 */ /* 0x000fea0003800200 */
.L_x_5:
        /* <DEDUP_REMOVED lines=13> */
[----:B------:R-:W5:Y:S01]  /*0710*/  LDG.E.CONSTANT R13, desc[UR12][R2.64+0x180] ;  /* 0x0001800c020d7981 */ /* 0x000f62000c1e9900 */
[----:B------:R-:W-:Y:S01]  /*0720*/  IADD3 R8, PT, PT, R8, 0x80, RZ ;  /* 0x0000008008087810 */ /* 0x000fe20007ffe0ff */
[----:B--2---:R-:W-:-:S04]  /*0730*/  FADD R7, R0, R7 ;  /* 0x0000000700077221 */ /* 0x004fc80000000000 */
[----:B---3--:R-:W-:-:S04]  /*0740*/  FADD R6, R7, R6 ;  /* 0x0000000607067221 */ /* 0x008fc80000000000 */
[----:B----4-:R-:W-:-:S04]  /*0750*/  FADD R6, R6, R11 ;  /* 0x0000000b06067221 */ /* 0x010fc80000000000 */
[----:B-----5:R-:W-:-:S07]  /*0760*/  FADD R0, R6, R13 ;  /* 0x0000000d06007221 */ /* 0x020fce0000000000 */
.L_x_8:
[----:B------:R-:W-:Y:S05]  /*0770*/  BSYNC.RECONVERGENT B1 ;  /* 0x0000000000017941 */ /* 0x000fea0003800200 */
.L_x_7:
[----:B------:R-:W-:Y:S05]  /*0780*/  @!P1 BRA `(.L_x_1) ;  /* 0x00000000002c9947 */ /* 0x000fea0003800000 */
[----:B------:R-:W0:Y:S01]  /*0790*/  LDC.64 R6, c[0x0][0x380] ;  /* 0x0000e000ff067b82 */ /* 0x000e220000000a00 */
[----:B------:R-:W1:Y:S01]  /*07a0*/  LDCU UR5, c[0x0][0x38c] ;  /* 0x00007180ff0577ac */ /* 0x000e620008000800 */
[----:B------:R-:W-:Y:S01]  /*07b0*/  IADD3 R10, PT, PT, -R9, RZ, RZ ;  /* 0x000000ff090a7210 */ /* 0x000fe20007ffe1ff */
[----:B-1----:R-:W-:-:S07]  /*07c0*/  IMAD R9, R5, UR5, R8 ;  /* 0x0000000505097c24 */ /* 0x002fce000f8e0208 */
.L_x_9:
[----:B0-----:R-:W-:-:S06]  /*07d0*/  IMAD.WIDE R2, R9, 0x4, R6 ;  /* 0x0000000409027825 */ /* 0x001fcc00078e0206 */
[----:B------:R-:W2:Y:S01]  /*07e0*/  LDG.E.CONSTANT R3, desc[UR12][R2.64] ;  /* 0x0000000c02037981 */ /* 0x000ea2000c1e9900 */
[----:B------:R-:W-:Y:S01]  /*07f0*/  VIADD R10, R10, 0x1 ;  /* 0x000000010a0a7836 */ /* 0x000fe20000000000 */
[----:B------:R-:W-:-:S04]  /*0800*/  IADD3 R9, PT, PT, R9, 0x20, RZ ;  /* 0x0000002009097810 */ /* 0x000fc80007ffe0ff */
[----:B------:R-:W-:Y:S01]  /*0810*/  ISETP.NE.AND P0, PT, R10, RZ, PT ;  /* 0x000000ff0a00720c */ /* 0x000fe20003f05270 */
[----:B--2---:R-:W-:-:S12]  /*0820*/  FADD R0, R3, R0 ;  /* 0x0000000003007221 */ /* 0x004fd80000000000 */
[----:B------:R-:W-:Y:S05]  /*0830*/  @P0 BRA `(.L_x_9) ;  /* 0xfffffffc00e40947 */ /* 0x000fea000383ffff */
.L_x_1:
[----:B------:R-:W-:Y:S05]  /*0840*/  BSYNC.RECONVERGENT B0 ;  /* 0x0000000000007941 */ /* 0x000fea0003800200 */
.L_x_0:
[----:B------:R-:W0:Y:S01]  /*0850*/  SHFL.BFLY PT, R3, R0, 0x10, 0x1f ;  /* 0x0e001f0000037f89 */ /* 0x000e2200000e0000 */
[----:B------:R-:W1:Y:S01]  /*0860*/  LDCU UR4, c[0x0][0x38c] ;  /* 0x00007180ff0477ac */ /* 0x000e620008000800 */
[----:B------:R-:W-:Y:S01]  /*0870*/  BSSY.RECONVERGENT B0, `(.L_x_10) ;  /* 0x0000018000007945 */ /* 0x000fe20003800200 */
[----:B-1----:R-:W-:Y:S01]  /*0880*/  ISETP.GE.AND P2, PT, R4, UR4, PT ;  /* 0x0000000404007c0c */ /* 0x002fe2000bf46270 */
[----:B0-----:R-:W-:-:S05]  /*0890*/  FADD R3, R3, R0 ;  /* 0x0000000003037221 */ /* 0x001fca0000000000 */
[----:B------:R-:W0:Y:S02]  /*08a0*/  SHFL.BFLY PT, R2, R3, 0x8, 0x1f ;  /* 0x0d001f0003027f89 */ /* 0x000e2400000e0000 */
[----:B0-----:R-:W-:-:S05]  /*08b0*/  FADD R2, R3, R2 ;  /* 0x0000000203027221 */ /* 0x001fca0000000000 */
[----:B------:R-:W0:Y:S02]  /*08c0*/  SHFL.BFLY PT, R7, R2, 0x4, 0x1f ;  /* 0x0c801f0002077f89 */ /* 0x000e2400000e0000 */
[----:B0-----:R-:W-:-:S05]  /*08d0*/  FADD R6, R2, R7 ;  /* 0x0000000702067221 */ /* 0x001fca0000000000 */
[----:B------:R-:W0:Y:S02]  /*08e0*/  SHFL.BFLY PT, R7, R6, 0x2, 0x1f ;  /* 0x0c401f0006077f89 */ /* 0x000e2400000e0000 */
[----:B0-----:R-:W-:Y:S01]  /*08f0*/  FADD R8, R6, R7 ;  /* 0x0000000706087221 */ /* 0x001fe20000000000 */
[----:B------:R-:W-:-:S04]  /*0900*/  I2FP.F32.S32 R7, UR4 ;  /* 0x0000000400077c45 */ /* 0x000fc80008201400 */
[----:B------:R-:W0:Y:S01]  /*0910*/  SHFL.BFLY PT, R9, R8, 0x1, 0x1f ;  /* 0x0c201f0008097f89 */ /* 0x000e2200000e0000 */
[----:B------:R-:W1:Y:S02]  /*0920*/  MUFU.RCP R10, R7 ;  /* 0x00000007000a7308 */ /* 0x000e640000001000 */
[----:B-1----:R-:W-:-:S04]  /*0930*/  FFMA R11, -R7, R10, 1 ;  /* 0x3f800000070b7423 */ /* 0x002fc8000000010a */
[----:B------:R-:W-:Y:S01]  /*0940*/  FFMA R11, R10, R11, R10 ;  /* 0x0000000b0a0b7223 */ /* 0x000fe2000000000a */
[----:B0-----:R-:W-:-:S04]  /*0950*/  FADD R0, R8, R9 ;  /* 0x0000000908007221 */ /* 0x001fc80000000000 */
[----:B------:R-:W0:Y:S01]  /*0960*/  FCHK P0, R0, R7 ;  /* 0x0000000700007302 */ /* 0x000e220000000000 */
[----:B------:R-:W-:-:S04]  /*0970*/  FFMA R2, R0, R11, RZ ;  /* 0x0000000b00027223 */ /* 0x000fc800000000ff */
[----:B------:R-:W-:-:S04]  /*0980*/  FFMA R6, -R7, R2, R0 ;  /* 0x0000000207067223 */ /* 0x000fc80000000100 */
[----:B------:R-:W-:Y:S01]  /*0990*/  FFMA R6, R11, R6, R2 ;  /* 0x000000060b067223 */ /* 0x000fe20000000002 */
[----:B0-----:R-:W-:Y:S06]  /*09a0*/  @!P0 BRA `(.L_x_11) ;  /* 0x0000000000108947 */ /* 0x001fec0003800000 */
[----:B------:R-:W-:Y:S02]  /*09b0*/  MOV R3, R7 ;  /* 0x0000000700037202 */ /* 0x000fe40000000f00 */
[----:B------:R-:W-:-:S07]  /*09c0*/  MOV R2, 0x9e0 ;  /* 0x000009e000027802 */ /* 0x000fce0000000f00 */
[----:B------:R-:W-:Y:S05]  /*09d0*/  CALL.REL.NOINC `($__internal_2_$__cuda_sm3x_div_rn_noftz_f32_slowpath) ;  /* 0x0000001800107944 */ /* 0x000fea0003c00000 */
[----:B------:R-:W-:-:S07]  /*09e0*/  MOV R6, R0 ;  /* 0x0000000000067202 */ /* 0x000fce0000000f00 */
.L_x_11:
[----:B------:R-:W-:Y:S05]  /*09f0*/  BSYNC.RECONVERGENT B0 ;  /* 0x0000000000007941 */ /* 0x000fea0003800200 */
.L_x_10:
[----:B------:R-:W-:Y:S01]  /*0a00*/  BSSY.RECONVERGENT B0, `(.L_x_12) ;  /* 0x0000096000007945 */ /* 0x000fe20003800200 */
[----:B------:R-:W-:-:S03]  /*0a10*/  IMAD.MOV.U32 R11, RZ, RZ, RZ ;  /* 0x000000ffff0b7224 */ /* 0x000fc600078e00ff */
[----:B------:R-:W-:Y:S05]  /*0a20*/  @P2 BRA `(.L_x_13) ;  /* 0x00000008004c2947 */ /* 0x000fea0003800000 */
[----:B------:R-:W0:Y:S01]  /*0a30*/  LDC R13, c[0x0][0x38c] ;  /* 0x0000e300ff0d7b82 */ /* 0x000e220000000800 */
[-C--:B------:R-:W-:Y:S01]  /*0a40*/  LOP3.LUT R0, RZ, R4.reuse, RZ, 0x33, !PT ;  /* 0x00000004ff007212 */ /* 0x080fe200078e33ff */
[----:B------:R-:W-:Y:S01]  /*0a50*/  BSSY.RECONVERGENT B1, `(.L_x_14) ;  /* 0x0000047000017945 */ /* 0x000fe20003800200 */
[----:B------:R-:W-:Y:S01]  /*0a60*/  HFMA2 R11, -RZ, RZ, 0, 0 ;  /* 0x00000000ff0b7431 */ /* 0x000fe200000001ff */
[----:B------:R-:W-:Y:S02]  /*0a70*/  MOV R10, R4 ;  /* 0x00000004000a7202 */ /* 0x000fe40000000f00 */
[----:B0-----:R-:W-:-:S04]  /*0a80*/  IADD3 R2, PT, PT, R0, R13, RZ ;  /* 0x0000000d00027210 */ /* 0x001fc80007ffe0ff */
[C---:B------:R-:W-:Y:S02]  /*0a90*/  ISETP.GE.U32.AND P0, PT, R2.reuse, 0x1e0, PT ;  /* 0x000001e00200780c */ /* 0x040fe40003f06070 */
[----:B------:R-:W-:-:S04]  /*0aa0*/  LEA.HI R0, R2, 0x1, RZ, 0x1b ;  /* 0x0000000102007811 */ /* 0x000fc800078fd8ff */
[----:B------:R-:W-:-:S04]  /*0ab0*/  LOP3.LUT R22, R0, 0xf, RZ, 0xc0, !PT ;  /* 0x0000000f00167812 */ /* 0x000fc800078ec0ff */
[----:B------:R-:W-:-:S03]  /*0ac0*/  ISETP.NE.AND P1, PT, R22, RZ, PT ;  /* 0x000000ff1600720c */ /* 0x000fc60003f25270 */
[----:B------:R-:W-:Y:S10]  /*0ad0*/  @!P0 BRA `(.L_x_15) ;  /* 0x0000000000f88947 */ /* 0x000ff40003800000 */
[----:B------:R-:W0:Y:S01]  /*0ae0*/  LDC.64 R2, c[0x0][0x380] ;  /* 0x0000e000ff027b82 */ /* 0x000e220000000a00 */
[----:B------:R-:W-:Y:S01]  /*0af0*/  LOP3.LUT R12, R0, 0xffffff0, RZ, 0xc0, !PT ;  /* 0x0ffffff0000c7812 */ /* 0x000fe200078ec0ff */
[----:B------:R-:W-:Y:S01]  /*0b00*/  IMAD R13, R5, R13, R4 ;  /* 0x0000000d050d7224 */ /* 0x000fe200078e0204 */
[----:B------:R-:W-:Y:S02]  /*0b10*/  MOV R11, RZ ;  /* 0x000000ff000b7202 */ /* 0x000fe40000000f00 */
[----:B------:R-:W-:Y:S02]  /*0b20*/  MOV R10, R4 ;  /* 0x00000004000a7202 */ /* 0x000fe40000000f00 */
[----:B------:R-:W-:Y:S02]  /*0b30*/  IADD3 R12, PT, PT, -R12, RZ, RZ ;  /* 0x000000ff0c0c7210 */ /* 0x000fe40007ffe1ff */
[----:B0-----:R-:W-:-:S05]  /*0b40*/  IADD3 R2, P0, PT, R2, 0x400, RZ ;  /* 0x0000040002027810 */ /* 0x001fca0007f1e0ff */
[----:B------:R-:W-:-:S08]  /*0b50*/  IMAD.X R3, RZ, RZ, R3, P0 ;  /* 0x000000ffff037224 */ /* 0x000fd000000e0603 */
.L_x_16:
        /* <DEDUP_REMOVED lines=10> */
[----:B------:R-:W5:Y:S01]  /*0c00*/  LDG.E.CONSTANT R19, desc[UR12][R8.64+0x80] ;  /* 0x0000800c08137981 */ /* 0x000f62000c1e9900 */
[----:B--2---:R-:W-:-:S03]  /*0c10*/  FADD R16, R29, -R6 ;  /* 0x800000061d107221 */ /* 0x004fc60000000000 */
[----:B------:R-:W2:Y:S01]  /*0c20*/  LDG.E.CONSTANT R29, desc[UR12][R8.64+0x100] ;  /* 0x0001000c081d7981 */ /* 0x000ea2000c1e9900 */
[----:B------:R-:W-:Y:S01]  /*0c30*/  FFMA R16, R16, R16, R11 ;  /* 0x0000001010107223 */ /* 0x000fe2000000000b */
[----:B---3--:R-:W-:Y:S02]  /*0c40*/  FADD R18, R18, -R6 ;  /* 0x8000000612127221 */ /* 0x008fe40000000000 */
[----:B------:R-:W3:Y:S02]  /*0c50*/  LDG.E.CONSTANT R11, desc[UR12][R8.64+0x180] ;  /* 0x0001800c080b7981 */ /* 0x000ee4000c1e9900 */
[----:B------:R-:W-:Y:S02]  /*0c60*/  FFMA R18, R18, R18, R16 ;  /* 0x0000001212127223 */ /* 0x000fe40000000010 */
[----:B------:R-:W3:Y:S01]  /*0c70*/  LDG.E.CONSTANT R16, desc[UR12][R8.64+0x200] ;  /* 0x0002000c08107981 */ /* 0x000ee2000c1e9900 */
[----:B----4-:R-:W-:-:S03]  /*0c80*/  FADD R20, R14, -R6 ;  /* 0x800000060e147221 */ /* 0x010fc60000000000 */
[----:B------:R-:W4:Y:S01]  /*0c90*/  LDG.E.CONSTANT R14, desc[UR12][R8.64+0x280] ;  /* 0x0002800c080e7981 */ /* 0x000f22000c1e9900 */
[----:B------:R-:W-:-:S03]  /*0ca0*/  FFMA R24, R20, R20, R18 ;  /* 0x0000001414187223 */ /* 0x000fc60000000012 */
[----:B------:R-:W4:Y:S04]  /*0cb0*/  LDG.E.CONSTANT R18, desc[UR12][R8.64+0x300] ;  /* 0x0003000c08127981 */ /* 0x000f28000c1e9900 */
[----:B------:R0:W4:Y:S01]  /*0cc0*/  LDG.E.CONSTANT R20, desc[UR12][R8.64+0x380] ;  /* 0x0003800c08147981 */ /* 0x000122000c1e9900 */
[--C-:B-----5:R-:W-:Y:S01]  /*0cd0*/  FADD R17, R17, -R6.reuse ;  /* 0x8000000611117221 */ /* 0x120fe20000000000 */
[--C-:B------:R-:W-:Y:S01]  /*0ce0*/  FADD R15, R15, -R6.reuse ;  /* 0x800000060f0f7221 */ /* 0x100fe20000000000 */
[--C-:B------:R-:W-:Y:S01]  /*0cf0*/  FADD R27, R27, -R6.reuse ;  /* 0x800000061b1b7221 */ /* 0x100fe20000000000 */
[----:B------:R-:W-:Y:S01]  /*0d00*/  FADD R25, R25, -R6 ;  /* 0x8000000619197221 */ /* 0x000fe20000000000 */
[----:B------:R-:W-:Y:S01]  /*0d10*/  FFMA R24, R17, R17, R24 ;  /* 0x0000001111187223 */ /* 0x000fe20000000018 */
[----:B------:R-:W-:Y:S01]  /*0d20*/  FADD R23, R23, -R6 ;  /* 0x8000000617177221 */ /* 0x000fe20000000000 */
[----:B------:R-:W-:Y:S01]  /*0d30*/  VIADD R12, R12, 0x10 ;  /* 0x000000100c0c7836 */ /* 0x000fe20000000000 */
[----:B------:R-:W-:Y:S01]  /*0d40*/  IADD3 R10, PT, PT, R10, 0x200, RZ ;  /* 0x000002000a0a7810 */ /* 0x000fe20007ffe0ff */
[----:B------:R-:W-:Y:S01]  /*0d50*/  FFMA R24, R15, R15, R24 ;  /* 0x0000000f0f187223 */ /* 0x000fe20000000018 */
[----:B------:R-:W-:Y:S01]  /*0d60*/  FADD R21, R21, -R6 ;  /* 0x8000000615157221 */ /* 0x000fe20000000000 */
[----:B------:R-:W-:-:S02]  /*0d70*/  IADD3 R13, PT, PT, R13, 0x200, RZ ;  /* 0x000002000d0d7810 */ /* 0x000fc40007ffe0ff */
[----:B------:R-:W-:Y:S01]  /*0d80*/  FFMA R24, R27, R27, R24 ;  /* 0x0000001b1b187223 */ /* 0x000fe20000000018 */
[----:B------:R-:W-:Y:S01]  /*0d90*/  FADD R19, R19, -R6 ;  /* 0x8000000613137221 */ /* 0x000fe20000000000 */
[----:B------:R-:W-:Y:S02]  /*0da0*/  ISETP.NE.AND P0, PT, R12, RZ, PT ;  /* 0x000000ff0c00720c */ /* 0x000fe40003f05270 */
[----:B------:R-:W-:-:S04]  /*0db0*/  FFMA R24, R25, R25, R24 ;  /* 0x0000001919187223 */ /* 0x000fc80000000018 */
[----:B------:R-:W-:-:S04]  /*0dc0*/  FFMA R24, R23, R23, R24 ;  /* 0x0000001717187223 */ /* 0x000fc80000000018 */
[----:B------:R-:W-:-:S04]  /*0dd0*/  FFMA R24, R21, R21, R24 ;  /* 0x0000001515187223 */ /* 0x000fc80000000018 */
[----:B------:R-:W-:Y:S01]  /*0de0*/  FFMA R24, R19, R19, R24 ;  /* 0x0000001313187223 */ /* 0x000fe20000000018 */
[----:B--2---:R-:W-:-:S04]  /*0df0*/  FADD R29, R29, -R6 ;  /* 0x800000061d1d7221 */ /* 0x004fc80000000000 */
[----:B------:R-:W-:Y:S01]  /*0e00*/  FFMA R24, R29, R29, R24 ;  /* 0x0000001d1d187223 */ /* 0x000fe20000000018 */
[----:B---3--:R-:W-:-:S04]  /*0e10*/  FADD R11, R11, -R6 ;  /* 0x800000060b0b7221 */ /* 0x008fc80000000000 */
[----:B------:R-:W-:Y:S01]  /*0e20*/  FFMA R24, R11, R11, R24 ;  /* 0x0000000b0b187223 */ /* 0x000fe20000000018 */
[----:B0-----:R-:W-:-:S04]  /*0e30*/  FADD R9, R16, -R6 ;  /* 0x8000000610097221 */ /* 0x001fc80000000000 */
[----:B------:R-:W-:Y:S01]  /*0e40*/  FFMA R24, R9, R9, R24 ;  /* 0x0000000909187223 */ /* 0x000fe20000000018 */
[----:B----4-:R-:W-:-:S04]  /*0e50*/  FADD R9, R14, -R6 ;  /* 0x800000060e097221 */ /* 0x010fc80000000000 */
[----:B------:R-:W-:Y:S01]  /*0e60*/  FFMA R24, R9, R9, R24 ;  /* 0x0000000909187223 */ /* 0x000fe20000000018 */
[--C-:B------:R-:W-:Y:S01]  /*0e70*/  FADD R9, R18, -R6.reuse ;  /* 0x8000000612097221 */ /* 0x100fe20000000000 */
[----:B------:R-:W-:-:S03]  /*0e80*/  FADD R11, R20, -R6 ;  /* 0x80000006140b7221 */ /* 0x000fc60000000000 */
[----:B------:R-:W-:-:S04]  /*0e90*/  FFMA R24, R9, R9, R24 ;  /* 0x0000000909187223 */ /* 0x000fc80000000018 */
[----:B------:R-:W-:Y:S01]  /*0ea0*/  FFMA R11, R11, R11, R24 ;  /* 0x0000000b0b0b7223 */ /* 0x000fe20000000018 */
[----:B------:R-:W-:Y:S06]  /*0eb0*/  @P0 BRA `(.L_x_16) ;  /* 0xfffffffc00280947 */ /* 0x000fec000383ffff */
.L_x_15:
[----:B------:R-:W-:Y:S05]  /*0ec0*/  BSYNC.RECONVERGENT B1 ;  /* 0x0000000000017941 */ /* 0x000fea0003800200 */
.L_x_14:
        /* <DEDUP_REMOVED lines=19> */
[----:B--2---:R-:W-:-:S04]  /*1000*/  FADD R8, R9, -R6 ;  /* 0x8000000609087221 */ /* 0x004fc80000000000 */
[----:B------:R-:W-:Y:S01]  /*1010*/  FFMA R8, R8, R8, R11 ;  /* 0x0000000808087223 */ /* 0x000fe2000000000b */
[--C-:B---3--:R-:W-:Y:S01]  /*1020*/  FADD R13, R13, -R6.reuse ;  /* 0x800000060d0d7221 */ /* 0x108fe20000000000 */
[----:B----4-:R-:W-:-:S03]  /*1030*/  FADD R15, R15, -R6 ;  /* 0x800000060f0f7221 */ /* 0x010fc60000000000 */
[----:B------:R-:W-:Y:S01]  /*1040*/  FFMA R8, R13, R13, R8 ;  /* 0x0000000d0d087223 */ /* 0x000fe20000000008 */
[----:B-----5:R-:W-:-:S03]  /*1050*/  FADD R17, R17, -R6 ;  /* 0x8000000611117221 */ /* 0x020fc60000000000 */
[----:B------:R-:W-:Y:S01]  /*1060*/  FFMA R8, R15, R15, R8 ;  /* 0x0000000f0f087223 */ /* 0x000fe20000000008 */
[----:B------:R-:W-:-:S03]  /*1070*/  FADD R19, R19, -R6 ;  /* 0x8000000613137221 */ /* 0x000fc60000000000 */
[----:B------:R-:W-:Y:S01]  /*1080*/  FFMA R8, R17, R17, R8 ;  /* 0x0000001111087223 */ /* 0x000fe20000000008 */
[----:B------:R-:W-:-:S03]  /*1090*/  FADD R21, R21, -R6 ;  /* 0x8000000615157221 */ /* 0x000fc60000000000 */
[----:B------:R-:W-:Y:S01]  /*10a0*/  FFMA R8, R19, R19, R8 ;  /* 0x0000001313087223 */ /* 0x000fe20000000008 */
[----:B------:R-:W-:-:S03]  /*10b0*/  FADD R23, R23, -R6 ;  /* 0x8000000617177221 */ /* 0x000fc60000000000 */
[----:B------:R-:W-:Y:S01]  /*10c0*/  FFMA R8, R21, R21, R8 ;  /* 0x0000001515087223 */ /* 0x000fe20000000008 */
[----:B------:R-:W-:-:S03]  /*10d0*/  FADD R25, R25, -R6 ;  /* 0x8000000619197221 */ /* 0x000fc60000000000 */
[----:B------:R-:W-:-:S04]  /*10e0*/  FFMA R8, R23, R23, R8 ;  /* 0x0000001717087223 */ /* 0x000fc80000000008 */
[----:B------:R-:W-:-:S07]  /*10f0*/  FFMA R11, R25, R25, R8 ;  /* 0x00000019190b7223 */ /* 0x000fce0000000008 */
.L_x_18:
[----:B------:R-:W-:Y:S05]  /*1100*/  BSYNC.RECONVERGENT B1 ;  /* 0x0000000000017941 */ /* 0x000fea0003800200 */
.L_x_17:
        /* <DEDUP_REMOVED lines=14> */
[----:B------:R-:W-:-:S02]  /*11f0*/  VIADD R10, R10, 0x80 ;  /* 0x000000800a0a7836 */ /* 0x000fc40000000000 */
[----:B--2---:R-:W-:-:S04]  /*1200*/  FADD R8, R9, -R6 ;  /* 0x8000000609087221 */ /* 0x004fc80000000000 */
[----:B------:R-:W-:Y:S01]  /*1210*/  FFMA R8, R8, R8, R11 ;  /* 0x0000000808087223 */ /* 0x000fe2000000000b */
[--C-:B---3--:R-:W-:Y:S01]  /*1220*/  FADD R13, R13, -R6.reuse ;  /* 0x800000060d0d7221 */ /* 0x108fe20000000000 */
[----:B----4-:R-:W-:-:S03]  /*1230*/  FADD R15, R15, -R6 ;  /* 0x800000060f0f7221 */ /* 0x010fc60000000000 */
[----:B------:R-:W-:Y:S01]  /*1240*/  FFMA R8, R13, R13, R8 ;  /* 0x0000000d0d087223 */ /* 0x000fe20000000008 */
[----:B-----5:R-:W-:-:S03]  /*1250*/  FADD R17, R17, -R6 ;  /* 0x8000000611117221 */ /* 0x020fc60000000000 */
[----:B------:R-:W-:-:S04]  /*1260*/  FFMA R8, R15, R15, R8 ;  /* 0x0000000f0f087223 */ /* 0x000fc80000000008 */
[----:B------:R-:W-:-:S07]  /*1270*/  FFMA R11, R17, R17, R8 ;  /* 0x00000011110b7223 */ /* 0x000fce0000000008 */
.L_x_20:
[----:B------:R-:W-:Y:S05]  /*1280*/  BSYNC.RECONVERGENT B1 ;  /* 0x0000000000017941 */ /* 0x000fea0003800200 */
.L_x_19:
[----:B------:R-:W-:Y:S05]  /*1290*/  @!P1 BRA `(.L_x_13) ;  /* 0x0000000000309947 */ /* 0x000fea0003800000 */
[----:B------:R-:W0:Y:S01]  /*12a0*/  LDC.64 R8, c[0x0][0x380] ;  /* 0x0000e000ff087b82 */ /* 0x000e220000000a00 */
[----:B------:R-:W1:Y:S01]  /*12b0*/  LDCU UR4, c[0x0][0x38c] ;  /* 0x00007180ff0477ac */ /* 0x000e620008000800 */
[----:B------:R-:W-:Y:S01]  /*12c0*/  IADD3 R0, PT, PT, -R0, RZ, RZ ;  /* 0x000000ff00007210 */ /* 0x000fe20007ffe1ff */
[----:B-1----:R-:W-:-:S07]  /*12d0*/  IMAD R13, R5, UR4, R10 ;  /* 0x00000004050d7c24 */ /* 0x002fce000f8e020a */
.L_x_21:
[----:B0-----:R-:W-:-:S06]  /*12e0*/  IMAD.WIDE R2, R13, 0x4, R8 ;  /* 0x000000040d027825 */ /* 0x001fcc00078e0208 */
[----:B------:R-:W2:Y:S01]  /*12f0*/  LDG.E.CONSTANT R3, desc[UR12][R2.64] ;  /* 0x0000000c02037981 */ /* 0x000ea2000c1e9900 */
[----:B------:R-:W-:Y:S02]  /*1300*/  IADD3 R0, PT, PT, R0, 0x1, RZ ;  /* 0x0000000100007810 */ /* 0x000fe40007ffe0ff */
[----:B------:R-:W-:Y:S02]  /*1310*/  IADD3 R13, PT, PT, R13, 0x20, RZ ;  /* 0x000000200d0d7810 */ /* 0x000fe40007ffe0ff */
[----:B------:R-:W-:Y:S01]  /*1320*/  ISETP.NE.AND P0, PT, R0, RZ, PT ;  /* 0x000000ff0000720c */ /* 0x000fe20003f05270 */
[----:B--2---:R-:W-:-:S04]  /*1330*/  FADD R10, R3, -R6 ;  /* 0x80000006030a7221 */ /* 0x004fc80000000000 */
[----:B------:R-:W-:-:S08]  /*1340*/  FFMA R11, R10, R10, R11 ;  /* 0x0000000a0a0b7223 */ /* 0x000fd0000000000b */
[----:B------:R-:W-:Y:S05]  /*1350*/  @P0 BRA `(.L_x_21) ;  /* 0xfffffffc00e00947 */ /* 0x000fea000383ffff */
.L_x_13:
[----:B------:R-:W-:Y:S05]  /*1360*/  BSYNC.RECONVERGENT B0 ;  /* 0x0000000000007941 */ /* 0x000fea0003800200 */
.L_x_12:
[----:B------:R-:W0:Y:S01]  /*1370*/  SHFL.BFLY PT, R0, R11, 0x10, 0x1f ;  /* 0x0e001f000b007f89 */ /* 0x000e2200000e0000 */
[----:B------:R-:W1:Y:S01]  /*1380*/  MUFU.RCP R10, R7 ;  /* 0x00000007000a7308 */ /* 0x000e620000001000 */
[----:B------:R-:W2:Y:S01]  /*1390*/  LDCU UR4, c[0x0][0x38c] ;  /* 0x00007180ff0477ac */ /* 0x000ea20008000800 */
[----:B------:R-:W-:Y:S01]  /*13a0*/  BSSY.RECONVERGENT B0, `(.L_x_22) ;  /* 0x0000016000007945 */ /* 0x000fe20003800200 */
[----:B--2---:R-:W-:Y:S01]  /*13b0*/  ISETP.GE.AND P2, PT, R4, UR4, PT ;  /* 0x0000000404007c0c */ /* 0x004fe2000bf46270 */
[----:B0-----:R-:W-:Y:S01]  /*13c0*/  FADD R0, R0, R11 ;  /* 0x0000000b00007221 */ /* 0x001fe20000000000 */
[----:B-1----:R-:W-:-:S04]  /*13d0*/  FFMA R11, -R7, R10, 1 ;  /* 0x3f800000070b7423 */ /* 0x002fc8000000010a */
[----:B------:R-:W0:Y:S02]  /*13e0*/  SHFL.BFLY PT, R3, R0, 0x8, 0x1f ;  /* 0x0d001f0000037f89 */ /* 0x000e2400000e0000 */
[----:B0-----:R-:W-:Y:S01]  /*13f0*/  FADD R3, R0, R3 ;  /* 0x0000000300037221 */ /* 0x001fe20000000000 */
[----:B------:R-:W-:-:S04]  /*1400*/  FFMA R0, R10, R11, R10 ;  /* 0x0000000b0a007223 */ /* 0x000fc8000000000a */
[----:B------:R-:W0:Y:S02]  /*1410*/  SHFL.BFLY PT, R2, R3, 0x4, 0x1f ;  /* 0x0c801f0003027f89 */ /* 0x000e2400000e0000 */
[----:B0-----:R-:W-:-:S05]  /*1420*/  FADD R2, R3, R2 ;  /* 0x0000000203027221 */ /* 0x001fca0000000000 */
[----:B------:R-:W0:Y:S02]  /*1430*/  SHFL.BFLY PT, R9, R2, 0x2, 0x1f ;  /* 0x0c401f0002097f89 */ /* 0x000e2400000e0000 */
[----:B0-----:R-:W-:-:S05]  /*1440*/  FADD R9, R2, R9 ;  /* 0x0000000902097221 */ /* 0x001fca0000000000 */
[----:B------:R-:W0:Y:S02]  /*1450*/  SHFL.BFLY PT, R8, R9, 0x1, 0x1f ;  /* 0x0c201f0009087f89 */ /* 0x000e2400000e0000 */
[----:B0-----:R-:W-:-:S04]  /*1460*/  FADD R8, R9, R8 ;  /* 0x0000000809087221 */ /* 0x001fc80000000000 */
[----:B------:R-:W0:Y:S01]  /*1470*/  FCHK P0, R8, R7 ;  /* 0x0000000708007302 */ /* 0x000e220000000000 */
[----:B------:R-:W-:-:S04]  /*1480*/  FFMA R3, R0, R8, RZ ;  /* 0x0000000800037223 */ /* 0x000fc800000000ff */
[----:B------:R-:W-:-:S04]  /*1490*/  FFMA R2, -R7, R3, R8 ;  /* 0x0000000307027223 */ /* 0x000fc80000000108 */
[----:B------:R-:W-:Y:S01]  /*14a0*/  FFMA R0, R0, R2, R3 ;  /* 0x0000000200007223 */ /* 0x000fe20000000003 */
[----:B0-----:R-:W-:Y:S06]  /*14b0*/  @!P0 BRA `(.L_x_23) ;  /* 0x0000000000108947 */ /* 0x001fec0003800000 */
[----:B------:R-:W-:Y:S01]  /*14c0*/  IMAD.MOV.U32 R0, RZ, RZ, R8 ;  /* 0x000000ffff007224 */ /* 0x000fe200078e0008 */
[----:B------:R-:W-:Y:S02]  /*14d0*/  MOV R3, R7 ;  /* 0x0000000700037202 */ /* 0x000fe40000000f00 */
[----:B------:R-:W-:-:S07]  /*14e0*/  MOV R2, 0x1500 ;  /* 0x0000150000027802 */ /* 0x000fce0000000f00 */
[----:B------:R-:W-:Y:S05]  /*14f0*/  CALL.REL.NOINC `($__internal_2_$__cuda_sm3x_div_rn_noftz_f32_slowpath) ;  /* 0x0000000c00487944 */ /* 0x000fea0003c00000 */
.L_x_23:
[----:B------:R-:W-:Y:S05]  /*1500*/  BSYNC.RECONVERGENT B0 ;  /* 0x0000000000007941 */ /* 0x000fea0003800200 */
.L_x_22:
[----:B------:R-:W0:Y:S01]  /*1510*/  F2F.F64.F32 R2, R0 ;  /* 0x0000000000027310 */ /* 0x000e220000201800 */
[----:B------:R-:W-:Y:S01]  /*1520*/  UMOV UR4, 0xa0b5ed8d ;  /* 0xa0b5ed8d00047882 */ /* 0x000fe20000000000 */
[----:B------:R-:W-:Y:S01]  /*1530*/  UMOV UR5, 0x3eb0c6f7 ;  /* 0x3eb0c6f700057882 */ /* 0x000fe20000000000 */
[----:B------:R-:W-:Y:S01]  /*1540*/  BSSY.RECONVERGENT B0, `(.L_x_24) ;  /* 0x000000e000007945 */ /* 0x000fe20003800200 */
[----:B0-----:R-:W-:-:S10]  /*1550*/  DADD R2, R2, UR4 ;  /* 0x0000000402027e29 */ /* 0x001fd40008000000 */
[----:B------:R-:W0:Y:S02]  /*1560*/  F2F.F32.F64 R3, R2 ;  /* 0x0000000200037310 */ /* 0x000e240000301000 */
[----:B0-----:R-:W-:-:S06]  /*1570*/  IADD3 R7, PT, PT, R3, -0xd000000, RZ ;  /* 0xf300000003077810 */ /* 0x001fcc0007ffe0ff */
[----:B------:R0:W1:Y:S01]  /*1580*/  MUFU.RSQ R8, R3 ;  /* 0x0000000300087308 */ /* 0x0000620000001400 */
[----:B------:R-:W-:-:S13]  /*1590*/  ISETP.GT.U32.AND P0, PT, R7, 0x727fffff, PT ;  /* 0x727fffff0700780c */ /* 0x000fda0003f04070 */
[----:B0-----:R-:W-:Y:S05]  /*15a0*/  @!P0 BRA `(.L_x_25) ;  /* 0x00000000000c8947 */ /* 0x001fea0003800000 */
[----:B------:R-:W-:-:S07]  /*15b0*/  MOV R10, 0x15d0 ;  /* 0x000015d0000a7802 */ /* 0x000fce0000000f00 */
[----:B-1----:R-:W-:Y:S05]  /*15c0*/  CALL.REL.NOINC `($__internal_1_$__cuda_sm20_sqrt_rn_f32_slowpath) ;  /* 0x0000000800b47944 */ /* 0x002fea0003c00000 */
[----:B------:R-:W-:Y:S05]  /*15d0*/  BRA `(.L_x_26) ;  /* 0x0000000000107947 */ /* 0x000fea0003800000 */
.L_x_25:
[----:B-1----:R-:W-:Y:S01]  /*15e0*/  FMUL.FTZ R0, R3, R8 ;  /* 0x0000000803007220 */ /* 0x002fe20000410000 */
[----:B------:R-:W-:-:S03]  /*15f0*/  FMUL.FTZ R2, R8, 0.5 ;  /* 0x3f00000008027820 */ /* 0x000fc60000410000 */
[----:B------:R-:W-:-:S04]  /*1600*/  FFMA R3, -R0, R0, R3 ;  /* 0x0000000000037223 */ /* 0x000fc80000000103 */
[----:B------:R-:W-:-:S07]  /*1610*/  FFMA R0, R3, R2, R0 ;  /* 0x0000000203007223 */ /* 0x000fce0000000000 */
.L_x_26:
[----:B------:R-:W-:Y:S05]  /*1620*/  BSYNC.RECONVERGENT B0 ;  /* 0x0000000000007941 */ /* 0x000fea0003800200 */
.L_x_24:
[----:B------:R-:W-:Y:S01]  /*1630*/  IADD3 R2, PT, PT, R0, 0x1800000, RZ ;  /* 0x0180000000027810 */ /* 0x000fe20007ffe0ff */
[----:B------:R-:W-:Y:S03]  /*1640*/  BSSY.RECONVERGENT B0, `(.L_x_27) ;  /* 0x000000c000007945 */ /* 0x000fe60003800200 */
[----:B------:R-:W-:-:S04]  /*1650*/  LOP3.LUT R2, R2, 0x7f800000, RZ, 0xc0, !PT ;  /* 0x7f80000002027812 */ /* 0x000fc800078ec0ff */
[----:B------:R-:W-:-:S13]  /*1660*/  ISETP.GT.U32.AND P0, PT, R2, 0x1ffffff, PT ;  /* 0x01ffffff0200780c */ /* 0x000fda0003f04070 */
[----:B------:R-:W-:Y:S05]  /*1670*/  @P0 BRA `(.L_x_28) ;  /* 0x0000000000100947 */ /* 0x000fea0003800000 */
[----:B------:R-:W-:-:S07]  /*1680*/  MOV R8, 0x16a0 ;  /* 0x000016a000087802 */ /* 0x000fce0000000f00 */
[----:B------:R-:W-:Y:S05]  /*1690*/  CALL.REL.NOINC `($__internal_0_$__cuda_sm20_rcp_rn_f32_slowpath) ;  /* 0x0000000400b07944 */ /* 0x000fea0003c00000 */
[----:B------:R-:W-:Y:S01]  /*16a0*/  IMAD.MOV.U32 R0, RZ, RZ, R3 ;  /* 0x000000ffff007224 */ /* 0x000fe200078e0003 */
[----:B------:R-:W-:Y:S06]  /*16b0*/  BRA `(.L_x_29) ;  /* 0x0000000000107947 */ /* 0x000fec0003800000 */
.L_x_28:
[----:B------:R-:W0:Y:S02]  /*16c0*/  MUFU.RCP R3, R0 ;  /* 0x0000000000037308 */ /* 0x000e240000001000 */
[----:B0-----:R-:W-:-:S04]  /*16d0*/  FFMA R2, R3, R0, -1 ;  /* 0xbf80000003027423 */ /* 0x001fc80000000000 */
[----:B------:R-:W-:-:S04]  /*16e0*/  FADD.FTZ R2, -R2, -RZ ;  /* 0x800000ff02027221 */ /* 0x000fc80000010100 */
[----:B------:R-:W-:-:S07]  /*16f0*/  FFMA R0, R3, R2, R3 ;  /* 0x0000000203007223 */ /* 0x000fce0000000003 */
.L_x_29:
[----:B------:R-:W-:Y:S05]  /*1700*/  BSYNC.RECONVERGENT B0 ;  /* 0x0000000000007941 */ /* 0x000fea0003800200 */
.L_x_27:
[----:B------:R-:W-:Y:S05]  /*1710*/  @P2 EXIT ;  /* 0x000000000000294d */ /* 0x000fea0003800000 */
[----:B------:R-:W0:Y:S01]  /*1720*/  LDCU UR16, c[0x0][0x38c] ;  /* 0x00007180ff1077ac */ /* 0x000e220008000800 */
[----:B------:R-:W-:Y:S01]  /*1730*/  LOP3.LUT R2, RZ, R4, RZ, 0x33, !PT ;  /* 0x00000004ff027212 */ /* 0x000fe200078e33ff */
[----:B------:R-:W-:Y:S03]  /*1740*/  BSSY.RECONVERGENT B0, `(.L_x_30) ;  /* 0x0000026000007945 */ /* 0x000fe60003800200 */
[----:B0-----:R-:W-:-:S04]  /*1750*/  IADD3 R14, PT, PT, R2, UR16, RZ ;  /* 0x00000010020e7c10 */ /* 0x001fc8000fffe0ff */
[C---:B------:R-:W-:Y:S02]  /*1760*/  LOP3.LUT R2, R14.reuse, 0x60, RZ, 0xc0, !PT ;  /* 0x000000600e027812 */ /* 0x040fe400078ec0ff */
[----:B------:R-:W-:Y:S02]  /*1770*/  ISETP.GE.U32.AND P1, PT, R14, 0x60, PT ;  /* 0x000000600e00780c */ /* 0x000fe40003f26070 */
[----:B------:R-:W-:-:S13]  /*1780*/  ISETP.NE.AND P0, PT, R2, 0x60, PT ;  /* 0x000000600200780c */ /* 0x000fda0003f05270 */
[----:B------:R-:W-:Y:S05]  /*1790*/  @!P0 BRA `(.L_x_31) ;  /* 0x0000000000808947 */ /* 0x000fea0003800000 */
[----:B------:R-:W0:Y:S01]  /*17a0*/  LDC.64 R10, c[0x0][0x398] ;  /* 0x0000e600ff0a7b82 */ /* 0x000e220000000a00 */
[----:B------:R-:W-:Y:S01]  /*17b0*/  LEA.HI R14, R14, 0x1, RZ, 0x1b ;  /* 0x000000010e0e7811 */ /* 0x000fe200078fd8ff */
[----:B------:R-:W-:-:S03]  /*17c0*/  IMAD R7, R5, UR16, R4 ;  /* 0x0000001005077c24 */ /* 0x000fc6000f8e0204 */
[C---:B------:R-:W-:Y:S02]  /*17d0*/  SHF.L.U32 R17, R14.reuse, 0x5, RZ ;  /* 0x000000050e117819 */ /* 0x040fe400000006ff */
[----:B------:R-:W-:Y:S01]  /*17e0*/  LOP3.LUT R15, R14, 0x3, RZ, 0xc0, !PT ;  /* 0x000000030e0f7812 */ /* 0x000fe200078ec0ff */
[----:B------:R-:W1:Y:S03]  /*17f0*/  LDC.64 R12, c[0x0][0x3a0] ;  /* 0x0000e800ff0c7b82 */ /* 0x000e660000000a00 */
[----:B------:R-:W-:-:S05]  /*1800*/  IADD3 R18, PT, PT, -R15, RZ, RZ ;  /* 0x000000ff0f127210 */ /* 0x000fca0007ffe1ff */
[----:B------:R-:W2:Y:S08]  /*1810*/  LDC.64 R2, c[0x0][0x380] ;  /* 0x0000e000ff027b82 */ /* 0x000eb00000000a00 */
[----:B------:R-:W3:Y:S01]  /*1820*/  LDC.64 R8, c[0x0][0x390] ;  /* 0x0000e400ff087b82 */ /* 0x000ee20000000a00 */
[----:B0-----:R-:W-:-:S04]  /*1830*/  IMAD.WIDE.U32 R10, R4, 0x4, R10 ;  /* 0x00000004040a7825 */ /* 0x001fc800078e000a */
[----:B------:R-:W-:Y:S01]  /*1840*/  IMAD.MOV.U32 R21, RZ, RZ, R11 ;  /* 0x000000ffff157224 */ /* 0x000fe200078e000b */
[----:B------:R-:W-:Y:S01]  /*1850*/  MOV R14, R10 ;  /* 0x0000000a000e7202 */ /* 0x000fe20000000f00 */
[C---:B-1----:R-:W-:Y:S01]  /*1860*/  IMAD.WIDE.U32 R12, R4.reuse, 0x4, R12 ;  /* 0x00000004040c7825 */ /* 0x042fe200078e000c */
[----:B------:R-:W-:-:S07]  /*1870*/  LOP3.LUT R4, R4, 0x60, R17, 0xf8, !PT ;  /* 0x0000006004047812 */ /* 0x000fce00078ef811 */
.L_x_32:
[----:B--2---:R-:W-:Y:S01]  /*1880*/  IMAD.WIDE R16, R7, 0x4, R2 ;  /* 0x0000000407107825 */ /* 0x004fe200078e0202 */
[----:B------:R-:W-:Y:S01]  /*1890*/  MOV R15, R21 ;  /* 0x00000015000f7202 */ /* 0x000fe20000000f00 */
[----:B0-----:R0:W2:Y:S04]  /*18a0*/  LDG.E.CONSTANT R22, desc[UR12][R12.64] ;  /* 0x0000000c0c167981 */ /* 0x0010a8000c1e9900 */
[----:B------:R-:W4:Y:S04]  /*18b0*/  LDG.E.CONSTANT R17, desc[UR12][R16.64] ;  /* 0x0000000c10117981 */ /* 0x000f28000c1e9900 */
[----:B------:R1:W2:Y:S01]  /*18c0*/  LDG.E.CONSTANT R20, desc[UR12][R14.64] ;  /* 0x0000000c0e147981 */ /* 0x0002a2000c1e9900 */
[----:B------:R-:W-:-:S04]  /*18d0*/  IADD3 R18, PT, PT, R18, 0x1, RZ ;  /* 0x0000000112127810 */ /* 0x000fc80007ffe0ff */
[----:B------:R-:W-:Y:S02]  /*18e0*/  ISETP.NE.AND P0, PT, R18, RZ, PT ;  /* 0x000000ff1200720c */ /* 0x000fe40003f05270 */
[----:B0-----:R-:W-:Y:S02]  /*18f0*/  IADD3 R12, P2, PT, R12, 0x80, RZ ;  /* 0x000000800c0c7810 */ /* 0x001fe40007f5e0ff */
[----:B-1----:R-:W-:Y:S02]  /*1900*/  IADD3 R14, P3, PT, R14, 0x80, RZ ;  /* 0x000000800e0e7810 */ /* 0x002fe40007f7e0ff */
[----:B------:R-:W-:Y:S02]  /*1910*/  IADD3.X R13, PT, PT, RZ, R13, RZ, P2, !PT ;  /* 0x0000000dff0d7210 */ /* 0x000fe400017fe4ff */
[----:B------:R-:W-:Y:S01]  /*1920*/  IADD3.X R21, PT, PT, RZ, R21, RZ, P3, !PT ;  /* 0x00000015ff157210 */ /* 0x000fe20001ffe4ff */
[----:B----4-:R-:W-:-:S04]  /*1930*/  FADD R11, R17, -R6 ;  /* 0x80000006110b7221 */ /* 0x010fc80000000000 */
[----:B------:R-:W-:Y:S01]  /*1940*/  FMUL R19, R11, R0 ;  /* 0x000000000b137220 */ /* 0x000fe20000400000 */
[----:B---3--:R-:W-:-:S04]  /*1950*/  IMAD.WIDE R10, R7, 0x4, R8 ;  /* 0x00000004070a7825 */ /* 0x008fc800078e0208 */
[----:B--2---:R-:W-:-:S05]  /*1960*/  FFMA R19, R19, R20, R22 ;  /* 0x0000001413137223 */ /* 0x004fca0000000016 */
[----:B------:R0:W-:Y:S01]  /*1970*/  STG.E desc[UR12][R10.64], R19 ;  /* 0x000000130a007986 */ /* 0x0001e2000c10190c */
[----:B------:R-:W-:Y:S01]  /*1980*/  VIADD R7, R7, 0x20 ;  /* 0x0000002007077836 */ /* 0x000fe20000000000 */
[----:B------:R-:W-:Y:S06]  /*1990*/  @P0 BRA `(.L_x_32) ;  /* 0xfffffffc00b80947 */ /* 0x000fec000383ffff */
.L_x_31:
[----:B------:R-:W-:Y:S05]  /*19a0*/  BSYNC.RECONVERGENT B0 ;  /* 0x0000000000007941 */ /* 0x000fea0003800200 */
.L_x_30:
[----:B------:R-:W-:Y:S05]  /*19b0*/  @!P1 EXIT ;  /* 0x000000000000994d */ /* 0x000fea0003800000 */
[----:B------:R-:W1:Y:S01]  /*19c0*/  LDCU.128 UR8, c[0x0][0x390] ;  /* 0x00007200ff0877ac */ /* 0x000e620008000c00 */
[----:B------:R-:W-:Y:S02]  /*19d0*/  HFMA2 R2, -RZ, RZ, 0, 1.52587890625e-05 ;  /* 0x00000100ff027431 */ /* 0x000fe400000001ff */
[----:B------:R-:W-:Y:S01]  /*19e0*/  IMAD.MOV.U32 R3, RZ, RZ, 0x0 ;  /* 0x00000000ff037424 */ /* 0x000fe200078e00ff */
[----:B------:R-:W2:Y:S01]  /*19f0*/  LDCU.64 UR14, c[0x0][0x3a0] ;  /* 0x00007400ff0e77ac */ /* 0x000ea20008000a00 */
[----:B------:R-:W-:Y:S01]  /*1a00*/  IMAD R5, R5, UR16, R4 ;  /* 0x0000001005057c24 */ /* 0x000fe2000f8e0204 */
[----:B------:R-:W3:Y:S01]  /*1a10*/  LDCU.64 UR6, c[0x0][0x380] ;  /* 0x00007000ff0677ac */ /* 0x000ee20008000a00 */
[----:B------:R-:W-:-:S03]  /*1a20*/  IMAD.WIDE.U32 R2, R4, 0x4, R2 ;  /* 0x0000000404027825 */ /* 0x000fc600078e0002 */
[C---:B-1----:R-:W-:Y:S01]  /*1a30*/  IADD3 R8, P0, PT, R2.reuse, UR10, RZ ;  /* 0x0000000a02087c10 */ /* 0x042fe2000ff1e0ff */
[----:B------:R-:W-:Y:S01]  /*1a40*/  UIADD3 UR4, UP1, UPT, UR8, 0x100, URZ ;  /* 0x0000010008047890 */ /* 0x000fe2000ff3e0ff */
[----:B--2---:R-:W-:-:S03]  /*1a50*/  IADD3 R2, P1, PT, R2, UR14, RZ ;  /* 0x0000000e02027c10 */ /* 0x004fc6000ff3e0ff */
[----:B------:R-:W-:Y:S01]  /*1a60*/  UIADD3.X UR5, UPT, UPT, URZ, UR9, URZ, UP1, !UPT ;  /* 0x00000009ff057290 */ /* 0x000fe20008ffe4ff */
[C---:B------:R-:W-:Y:S01]  /*1a70*/  IADD3.X R9, PT, PT, R3.reuse, UR11, RZ, P0, !PT ;  /* 0x0000000b03097c10 */ /* 0x040fe200087fe4ff */
[----:B---3--:R-:W-:Y:S01]  /*1a80*/  UIADD3 UR6, UP0, UPT, UR6, 0x100, URZ ;  /* 0x0000010006067890 */ /* 0x008fe2000ff1e0ff */
[----:B------:R-:W-:-:S03]  /*1a90*/  IADD3.X R3, PT, PT, R3, UR15, RZ, P1, !PT ;  /* 0x0000000f03037c10 */ /* 0x000fc60008ffe4ff */
[----:B------:R-:W-:-:S12]  /*1aa0*/  UIADD3.X UR7, UPT, UPT, URZ, UR7, URZ, UP0, !UPT ;  /* 0x00000007ff077290 */ /* 0x000fd800087fe4ff */
.L_x_33:
[----:B------:R-:W-:Y:S01]  /*1ab0*/  MOV R18, UR6 ;  /* 0x0000000600127c02 */ /* 0x000fe20008000f00 */
[----:B------:R-:W2:Y:S01]  /*1ac0*/  LDG.E.CONSTANT R20, desc[UR12][R8.64+-0x100] ;  /* 0xffff000c08147981 */ /* 0x000ea2000c1e9900 */
[----:B0-----:R-:W-:-:S03]  /*1ad0*/  MOV R19, UR7 ;  /* 0x0000000700137c02 */ /* 0x001fc60008000f00 */
[----:B------:R-:W2:Y:S01]  /*1ae0*/  LDG.E.CONSTANT R22, desc[UR12][R2.64+-0x100] ;  /* 0xffff000c02167981 */ /* 0x000ea2000c1e9900 */
[----:B------:R-:W-:-:S03]  /*1af0*/  IMAD.WIDE R18, R5, 0x4, R18 ;  /* 0x0000000405127825 */ /* 0x000fc600078e0212 */
[----:B------:R-:W3:Y:S04]  /*1b00*/  LDG.E.CONSTANT R16, desc[UR12][R8.64+-0x80] ;  /* 0xffff800c08107981 */ /* 0x000ee8000c1e9900 */
[----:B-1----:R-:W4:Y:S04]  /*1b10*/  LDG.E.CONSTANT R11, desc[UR12][R18.64+-0x100] ;  /* 0xffff000c120b7981 */ /* 0x002f28000c1e9900 */
[----:B------:R-:W5:Y:S04]  /*1b20*/  LDG.E.CONSTANT R21, desc[UR12][R18.64+-0x80] ;  /* 0xffff800c12157981 */ /* 0x000f68000c1e9900 */
[----:B------:R-:W2:Y:S04]  /*1b30*/  LDG.E.CONSTANT R23, desc[UR12][R18.64] ;  /* 0x0000000c12177981 */ /* 0x000ea8000c1e9900 */
[----:B------:R-:W3:Y:S04]  /*1b40*/  LDG.E.CONSTANT R25, desc[UR12][R18.64+0x80] ;  /* 0x0000800c12197981 */ /* 0x000ee8000c1e9900 */
[----:B------:R-:W3:Y:S04]  /*1b50*/  LDG.E.CONSTANT R15, desc[UR12][R2.64+-0x80] ;  /* 0xffff800c020f7981 */ /* 0x000ee8000c1e9900 */
[----:B------:R-:W3:Y:S04]  /*1b60*/  LDG.E.CONSTANT R13, desc[UR12][R8.64] ;  /* 0x0000000c080d7981 */ /* 0x000ee8000c1e9900 */
[----:B------:R-:W3:Y:S04]  /*1b70*/  LDG.E.CONSTANT R12, desc[UR12][R2.64] ;  /* 0x0000000c020c7981 */ /* 0x000ee8000c1e9900 */
[----:B------:R0:W3:Y:S04]  /*1b80*/  LDG.E.CONSTANT R14, desc[UR12][R8.64+0x80] ;  /* 0x0000800c080e7981 */ /* 0x0000e8000c1e9900 */
[----:B------:R1:W3:Y:S01]  /*1b90*/  LDG.E.CONSTANT R7, desc[UR12][R2.64+0x80] ;  /* 0x0000800c02077981 */ /* 0x0002e2000c1e9900 */
[----:B------:R-:W-:-:S02]  /*1ba0*/  MOV R10, UR4 ;  /* 0x00000004000a7c02 */ /* 0x000fc40008000f00 */
[----:B------:R-:W-:-:S04]  /*1bb0*/  IADD3 R4, PT, PT, R4, 0x80, RZ ;  /* 0x0000008004047810 */ /* 0x000fc80007ffe0ff */
[----:B------:R-:W-:Y:S02]  /*1bc0*/  ISETP.GE.AND P0, PT, R4, UR16, PT ;  /* 0x0000001004007c0c */ /* 0x000fe4000bf06270 */
[----:B0-----:R-:W-:Y:S02]  /*1bd0*/  IADD3 R8, P1, PT, R8, 0x200, RZ ;  /* 0x0000020008087810 */ /* 0x001fe40007f3e0ff */
[----:B-1----:R-:W-:Y:S02]  /*1be0*/  IADD3 R2, P2, PT, R2, 0x200, RZ ;  /* 0x0000020002027810 */ /* 0x002fe40007f5e0ff */
[----:B------:R-:W-:Y:S02]  /*1bf0*/  IADD3.X R9, PT, PT, RZ, R9, RZ, P1, !PT ;  /* 0x00000009ff097210 */ /* 0x000fe40000ffe4ff */
[----:B------:R-:W-:Y:S01]  /*1c00*/  IADD3.X R3, PT, PT, RZ, R3, RZ, P2, !PT ;  /* 0x00000003ff037210 */ /* 0x000fe200017fe4ff */
[----:B----4-:R-:W-:-:S04]  /*1c10*/  FADD R11, R11, -R6 ;  /* 0x800000060b0b7221 */ /* 0x010fc80000000000 */
[----:B------:R-:W-:Y:S01]  /*1c20*/  FMUL R17, R11, R0 ;  /* 0x000000000b117220 */ /* 0x000fe20000400000 */
[--C-:B-----5:R-:W-:Y:S01]  /*1c30*/  FADD R21, R21, -R6.reuse ;  /* 0x8000000615157221 */ /* 0x120fe20000000000 */
[----:B--2---:R-:W-:Y:S02]  /*1c40*/  FADD R23, R23, -R6 ;  /* 0x8000000617177221 */ /* 0x004fe40000000000 */
[----:B------:R-:W-:Y:S01]  /*1c50*/  FFMA R17, R17, R20, R22 ;  /* 0x0000001411117223 */ /* 0x000fe20000000016 */
[----:B---3--:R-:W-:Y:S01]  /*1c60*/  FADD R25, R25, -R6 ;  /* 0x8000000619197221 */ /* 0x008fe20000000000 */
[----:B------:R-:W-:Y:S02]  /*1c70*/  IMAD.U32 R11, RZ, RZ, UR5 ;  /* 0x00000005ff0b7e24 */ /* 0x000fe4000f8e00ff */
[-C--:B------:R-:W-:Y:S01]  /*1c80*/  FMUL R18, R21, R0.reuse ;  /* 0x0000000015127220 */ /* 0x080fe20000400000 */
[-C--:B------:R-:W-:Y:S01]  /*1c90*/  FMUL R23, R23, R0.reuse ;  /* 0x0000000017177220 */ /* 0x080fe20000400000 */
[----:B------:R-:W-:Y:S01]  /*1ca0*/  FMUL R20, R25, R0 ;  /* 0x0000000019147220 */ /* 0x000fe20000400000 */
[----:B------:R-:W-:-:S04]  /*1cb0*/  IMAD.WIDE R10, R5, 0x4, R10 ;  /* 0x00000004050a7825 */ /* 0x000fc800078e020a */
[----:B------:R-:W-:Y:S01]  /*1cc0*/  FFMA R15, R18, R16, R15 ;  /* 0x00000010120f7223 */ /* 0x000fe2000000000f */
[----:B------:R-:W-:Y:S01]  /*1cd0*/  FFMA R13, R23, R13, R12 ;  /* 0x0000000d170d7223 */ /* 0x000fe2000000000c */
[----:B------:R1:W-:Y:S01]  /*1ce0*/  STG.E desc[UR12][R10.64+-0x100], R17 ;  /* 0xffff00110a007986 */ /* 0x0003e2000c10190c */
[----:B------:R-:W-:-:S03]  /*1cf0*/  FFMA R7, R20, R14, R7 ;  /* 0x0000000e14077223 */ /* 0x000fc60000000007 */
[----:B------:R1:W-:Y:S04]  /*1d00*/  STG.E desc[UR12][R10.64+-0x80], R15 ;  /* 0xffff800f0a007986 */ /* 0x0003e8000c10190c */
[----:B------:R1:W-:Y:S04]  /*1d10*/  STG.E desc[UR12][R10.64], R13 ;  /* 0x0000000d0a007986 */ /* 0x0003e8000c10190c */
[----:B------:R1:W-:Y:S01]  /*1d20*/  STG.E desc[UR12][R10.64+0x80], R7 ;  /* 0x000080070a007986 */ /* 0x0003e2000c10190c */
[----:B------:R-:W-:Y:S01]  /*1d30*/  VIADD R5, R5, 0x80 ;  /* 0x0000008005057836 */ /* 0x000fe20000000000 */
[----:B------:R-:W-:Y:S06]  /*1d40*/  @!P0 BRA `(.L_x_33) ;  /* 0xfffffffc00588947 */ /* 0x000fec000383ffff */
[----:B------:R-:W-:Y:S05]  /*1d50*/  EXIT ;  /* 0x000000000000794d */ /* 0x000fea0003800000 */
        .weak           $__internal_0_$__cuda_sm20_rcp_rn_f32_slowpath
        .type           $__internal_0_$__cuda_sm20_rcp_rn_f32_slowpath,@function
        .size           $__internal_0_$__cuda_sm20_rcp_rn_f32_slowpath,($__internal_1_$__cuda_sm20_sqrt_rn_f32_slowpath - $__internal_0_$__cuda_sm20_rcp_rn_f32_slowpath)
$__internal_0_$__cuda_sm20_rcp_rn_f32_slowpath:
[----:B------:R-:W-:Y:S01]  /*1d60*/  SHF.L.U32 R2, R0, 0x1, RZ ;  /* 0x0000000100027819 */ /* 0x000fe200000006ff */
[----:B------:R-:W-:Y:S03]  /*1d70*/  BSSY.RECONVERGENT B1, `(.L_x_34) ;  /* 0x0000030000017945 */ /* 0x000fe60003800200 */
[----:B------:R-:W-:-:S04]  /*1d80*/  SHF.R.U32.HI R9, RZ, 0x18, R2 ;  /* 0x00000018ff097819 */ /* 0x000fc80000011602 */
[----:B------:R-:W-:-:S13]  /*1d90*/  ISETP.NE.U32.AND P0, PT, R9, RZ, PT ;  /* 0x000000ff0900720c */ /* 0x000fda0003f05070 */
[----:B------:R-:W-:Y:S05]  /*1da0*/  @P0 BRA `(.L_x_35) ;  /* 0x0000000000280947 */ /* 0x000fea0003800000 */
[----:B------:R-:W-:-:S04]  /*1db0*/  SHF.L.U32 R2, R0, 0x1, RZ ;  /* 0x0000000100027819 */ /* 0x000fc800000006ff */
[----:B------:R-:W-:-:S13]  /*1dc0*/  ISETP.NE.AND P0, PT, R2, RZ, PT ;  /* 0x000000ff0200720c */ /* 0x000fda0003f05270 */
[----:B------:R-:W-:Y:S01]  /*1dd0*/  @P0 FFMA R7, R0, 1.84467440737095516160e+19, RZ ;  /* 0x5f80000000070823 */ /* 0x000fe200000000ff */
[----:B------:R-:W-:Y:S08]  /*1de0*/  @!P0 MUFU.RCP R3, R0 ;  /* 0x0000000000038308 */ /* 0x000ff00000001000 */
[----:B------:R-:W0:Y:S02]  /*1df0*/  @P0 MUFU.RCP R2, R7 ;  /* 0x0000000700020308 */ /* 0x000e240000001000 */
[----:B0-----:R-:W-:-:S04]  /*1e00*/  @P0 FFMA R9, R7, R2, -1 ;  /* 0xbf80000007090423 */ /* 0x001fc80000000002 */
[----:B------:R-:W-:-:S04]  /*1e10*/  @P0 FADD.FTZ R9, -R9, -RZ ;  /* 0x800000ff09090221 */ /* 0x000fc80000010100 */
[----:B------:R-:W-:-:S04]  /*1e20*/  @P0 FFMA R2, R2, R9, R2 ;  /* 0x0000000902020223 */ /* 0x000fc80000000002 */
[----:B------:R-:W-:Y:S01]  /*1e30*/  @P0 FFMA R3, R2, 1.84467440737095516160e+19, RZ ;  /* 0x5f80000002030823 */ /* 0x000fe200000000ff */
[----:B------:R-:W-:Y:S06]  /*1e40*/  BRA `(.L_x_36) ;  /* 0x0000000000887947 */ /* 0x000fec0003800000 */
.L_x_35:
[----:B------:R-:W-:-:S04]  /*1e50*/  IADD3 R11, PT, PT, R9, -0xfd, RZ ;  /* 0xffffff03090b7810 */ /* 0x000fc80007ffe0ff */
[----:B------:R-:W-:-:S13]  /*1e60*/  ISETP.GT.U32.AND P0, PT, R11, 0x1, PT ;  /* 0x000000010b00780c */ /* 0x000fda0003f04070 */
[----:B------:R-:W-:Y:S05]  /*1e70*/  @P0 BRA `(.L_x_37) ;  /* 0x0000000000780947 */ /* 0x000fea0003800000 */
[----:B------:R-:W-:Y:S01]  /*1e80*/  LOP3.LUT R2, R0, 0x7fffff, RZ, 0xc0, !PT ;  /* 0x007fffff00027812 */ /* 0x000fe200078ec0ff */
[----:B------:R-:W-:-:S03]  /*1e90*/  IMAD.MOV.U32 R12, RZ, RZ, 0x3 ;  /* 0x00000003ff0c7424 */ /* 0x000fc600078e00ff */
[----:B------:R-:W-:Y:S02]  /*1ea0*/  LOP3.LUT R2, R2, 0x3f800000, RZ, 0xfc, !PT ;  /* 0x3f80000002027812 */ /* 0x000fe400078efcff */
[----:B------:R-:W-:Y:S02]  /*1eb0*/  SHF.L.U32 R12, R12, R11, RZ ;  /* 0x0000000b0c0c7219 */ /* 0x000fe400000006ff */
[----:B------:R-:W0:Y:S02]  /*1ec0*/  MUFU.RCP R3, R2 ;  /* 0x0000000200037308 */ /* 0x000e240000001000 */
[----:B0-----:R-:W-:-:S04]  /*1ed0*/  FFMA R7, R2, R3, -1 ;  /* 0xbf80000002077423 */ /* 0x001fc80000000003 */
[----:B------:R-:W-:-:S04]  /*1ee0*/  FADD.FTZ R10, -R7, -RZ ;  /* 0x800000ff070a7221 */ /* 0x000fc80000010100 */
[CCC-:B------:R-:W-:Y:S01]  /*1ef0*/  FFMA.RM R7, R3.reuse, R10.reuse, R3.reuse ;  /* 0x0000000a03077223 */ /* 0x1c0fe20000004003 */
[----:B------:R-:W-:-:S04]  /*1f00*/  FFMA.RP R10, R3, R10, R3 ;  /* 0x0000000a030a7223 */ /* 0x000fc80000008003 */
[C---:B------:R-:W-:Y:S02]  /*1f10*/  LOP3.LUT R3, R7.reuse, 0x7fffff, RZ, 0xc0, !PT ;  /* 0x007fffff07037812 */ /* 0x040fe400078ec0ff */
[----:B------:R-:W-:Y:S02]  /*1f20*/  FSETP.NEU.FTZ.AND P0, PT, R7, R10, PT ;  /* 0x0000000a0700720b */ /* 0x000fe40003f1d000 */
[----:B------:R-:W-:Y:S02]  /*1f30*/  LOP3.LUT R3, R3, 0x800000, RZ, 0xfc, !PT ;  /* 0x0080000003037812 */ /* 0x000fe400078efcff */
[----:B------:R-:W-:Y:S02]  /*1f40*/  SEL R7, RZ, 0xffffffff, !P0 ;  /* 0xffffffffff077807 */ /* 0x000fe40004000000 */
[----:B------:R-:W-:Y:S02]  /*1f50*/  LOP3.LUT R12, R12, R3, RZ, 0xc0, !PT ;  /* 0x000000030c0c7212 */ /* 0x000fe400078ec0ff */
[----:B------:R-:W-:-:S02]  /*1f60*/  IADD3 R2, PT, PT, -R7, RZ, RZ ;  /* 0x000000ff07027210 */ /* 0x000fc40007ffe1ff */
[-C--:B------:R-:W-:Y:S02]  /*1f70*/  SHF.R.U32.HI R12, RZ, R11.reuse, R12 ;  /* 0x0000000bff0c7219 */ /* 0x080fe4000001160c */
[----:B------:R-:W-:Y:S02]  /*1f80*/  LOP3.LUT P1, RZ, R2, R11, R3, 0xf8, !PT ;  /* 0x0000000b02ff7212 */ /* 0x000fe4000782f803 */
[C---:B------:R-:W-:Y:S02]  /*1f90*/  LOP3.LUT P0, RZ, R12.reuse, 0x1, RZ, 0xc0, !PT ;  /* 0x000000010cff7812 */ /* 0x040fe4000780c0ff */
[----:B------:R-:W-:-:S04]  /*1fa0*/  LOP3.LUT P3, RZ, R12, 0x2, RZ, 0xc0, !PT ;  /* 0x000000020cff7812 */ /* 0x000fc8000786c0ff */
[----:B------:R-:W-:Y:S02]  /*1fb0*/  PLOP3.LUT P0, PT, P0, P1, P3, 0xe0, 0x0 ;  /* 0x000000000000781c */ /* 0x000fe40000703c30 */
[----:B------:R-:W-:Y:S02]  /*1fc0*/  LOP3.LUT P1, RZ, R0, 0x7fffff, RZ, 0xc0, !PT ;  /* 0x007fffff00ff7812 */ /* 0x000fe4000782c0ff */
[----:B------:R-:W-:-:S04]  /*1fd0*/  SEL R2, RZ, 0x1, !P0 ;  /* 0x00000001ff027807 */ /* 0x000fc80004000000 */
[----:B------:R-:W-:-:S04]  /*1fe0*/  IADD3 R2, PT, PT, -R2, RZ, RZ ;  /* 0x000000ff02027210 */ /* 0x000fc80007ffe1ff */
[----:B------:R-:W-:Y:S02]  /*1ff0*/  ISETP.GE.AND P0, PT, R2, RZ, PT ;  /* 0x000000ff0200720c */ /* 0x000fe40003f06270 */
[----:B------:R-:W-:-:S04]  /*2000*/  IADD3 R2, PT, PT, R9, -0xfc, RZ ;  /* 0xffffff0409027810 */ /* 0x000fc80007ffe0ff */
[----:B------:R-:W-:-:S07]  /*2010*/  SHF.R.U32.HI R3, RZ, R2, R3 ;  /* 0x00000002ff037219 */ /* 0x000fce0000011603 */
[----:B------:R-:W-:-:S05]  /*2020*/  @!P0 IADD3 R3, PT, PT, R3, 0x1, RZ ;  /* 0x0000000103038810 */ /* 0x000fca0007ffe0ff */
[----:B------:R-:W-:-:S05]  /*2030*/  @!P1 IMAD.SHL.U32 R3, R3, 0x2, RZ ;  /* 0x0000000203039824 */ /* 0x000fca00078e00ff */
[----:B------:R-:W-:Y:S01]  /*2040*/  LOP3.LUT R3, R3, 0x80000000, R0, 0xf8, !PT ;  /* 0x8000000003037812 */ /* 0x000fe200078ef800 */
[----:B------:R-:W-:Y:S06]  /*2050*/  BRA `(.L_x_36) ;  /* 0x0000000000047947 */ /* 0x000fec0003800000 */
.L_x_37:
[----:B------:R0:W1:Y:S02]  /*2060*/  MUFU.RCP R3, R0 ;  /* 0x0000000000037308 */ /* 0x0000640000001000 */
.L_x_36:
[----:B------:R-:W-:Y:S05]  /*2070*/  BSYNC.RECONVERGENT B1 ;  /* 0x0000000000017941 */ /* 0x000fea0003800200 */
.L_x_34:
[----:B------:R-:W-:-:S04]  /*2080*/  MOV R9, 0x0 ;  /* 0x0000000000097802 */ /* 0x000fc80000000f00 */
[----:B01----:R-:W-:Y:S05]  /*2090*/  RET.REL.NODEC R8 `(_Z23layernorm_f32_f32_naiveILi4EEvPKfiiPfS1_S1_) ;  /* 0xffffffdc08d87950 */ /* 0x003fea0003c3ffff */
        .weak           $__internal_1_$__cuda_sm20_sqrt_rn_f32_slowpath
        .type           $__internal_1_$__cuda_sm20_sqrt_rn_f32_slowpath,@function
        .size           $__internal_1_$__cuda_sm20_sqrt_rn_f32_slowpath,($__internal_2_$__cuda_sm3x_div_rn_noftz_f32_slowpath - $__internal_1_$__cuda_sm20_sqrt_rn_f32_slowpath)
$__internal_1_$__cuda_sm20_sqrt_rn_f32_slowpath:
[----:B------:R-:W-:-:S13]  /*20a0*/  LOP3.LUT P0, RZ, R3, 0x7fffffff, RZ, 0xc0, !PT ;  /* 0x7fffffff03ff7812 */ /* 0x000fda000780c0ff */
[----:B------:R-:W-:Y:S01]  /*20b0*/  @!P0 MOV R2, R3 ;  /* 0x0000000300028202 */ /* 0x000fe20000000f00 */
[----:B------:R-:W-:Y:S06]  /*20c0*/  @!P0 BRA `(.L_x_38) ;  /* 0x0000000000448947 */ /* 0x000fec0003800000 */
[----:B------:R-:W-:Y:S02]  /*20d0*/  FSETP.GEU.FTZ.AND P0, PT, R3, RZ, PT ;  /* 0x000000ff0300720b */ /* 0x000fe40003f1e000 */
[----:B------:R-:W-:-:S11]  /*20e0*/  MOV R0, R3 ;  /* 0x0000000300007202 */ /* 0x000fd60000000f00 */
[----:B------:R-:W-:Y:S01]  /*20f0*/  @!P0 MOV R2, 0x7fffffff ;  /* 0x7fffffff00028802 */ /* 0x000fe20000000f00 */
[----:B------:R-:W-:Y:S06]  /*2100*/  @!P0 BRA `(.L_x_38) ;  /* 0x0000000000348947 */ /* 0x000fec0003800000 */
[----:B------:R-:W-:-:S13]  /*2110*/  FSETP.GTU.FTZ.AND P0, PT, |R0|, +INF , PT ;  /* 0x7f8000000000780b */ /* 0x000fda0003f1c200 */
[----:B------:R-:W-:Y:S01]  /*2120*/  @P0 FADD.FTZ R2, R0, 1 ;  /* 0x3f80000000020421 */ /* 0x000fe20000010000 */
[----:B------:R-:W-:Y:S06]  /*2130*/  @P0 BRA `(.L_x_38) ;  /* 0x0000000000280947 */ /* 0x000fec0003800000 */
[----:B------:R-:W-:-:S13]  /*2140*/  FSETP.NEU.FTZ.AND P0, PT, |R0|, +INF , PT ;  /* 0x7f8000000000780b */ /* 0x000fda0003f1d200 */
[----:B------:R-:W-:-:S04]  /*2150*/  @P0 FFMA R3, R0, 1.84467440737095516160e+19, RZ ;  /* 0x5f80000000030823 */ /* 0x000fc800000000ff */
[----:B------:R-:W0:Y:S02]  /*2160*/  @P0 MUFU.RSQ R2, R3 ;  /* 0x0000000300020308 */ /* 0x000e240000001400 */
[----:B0-----:R-:W-:Y:S01]  /*2170*/  @P0 FMUL.FTZ R8, R3, R2 ;  /* 0x0000000203080220 */ /* 0x001fe20000410000 */
[----:B------:R-:W-:Y:S01]  /*2180*/  @P0 FMUL.FTZ R9, R2, 0.5 ;  /* 0x3f00000002090820 */ /* 0x000fe20000410000 */
[----:B------:R-:W-:Y:S02]  /*2190*/  @!P0 IMAD.MOV.U32 R2, RZ, RZ, R0 ;  /* 0x000000ffff028224 */ /* 0x000fe400078e0000 */
[----:B------:R-:W-:-:S04]  /*21a0*/  @P0 FADD.FTZ R7, -R8, -RZ ;  /* 0x800000ff08070221 */ /* 0x000fc80000010100 */
[----:B------:R-:W-:-:S04]  /*21b0*/  @P0 FFMA R7, R8, R7, R3 ;  /* 0x0000000708070223 */ /* 0x000fc80000000003 */
[----:B------:R-:W-:-:S04]  /*21c0*/  @P0 FFMA R7, R7, R9, R8 ;  /* 0x0000000907070223 */ /* 0x000fc80000000008 */
[----:B------:R-:W-:-:S07]  /*21d0*/  @P0 FMUL.FTZ R2, R7, 2.3283064365386962891e-10 ;  /* 0x2f80000007020820 */ /* 0x000fce0000410000 */
.L_x_38:
[----:B------:R-:W-:Y:S01]  /*21e0*/  HFMA2 R3, -RZ, RZ, 0, 0 ;  /* 0x00000000ff037431 */ /* 0x000fe200000001ff */
[----:B------:R-:W-:Y:S02]  /*21f0*/  MOV R0, R2 ;  /* 0x0000000200007202 */ /* 0x000fe40000000f00 */
[----:B------:R-:W-:-:S04]  /*2200*/  MOV R2, R10 ;  /* 0x0000000a00027202 */ /* 0x000fc80000000f00 */
[----:B------:R-:W-:Y:S05]  /*2210*/  RET.REL.NODEC R2 `(_Z23layernorm_f32_f32_naiveILi4EEvPKfiiPfS1_S1_) ;  /* 0xffffffdc02787950 */ /* 0x000fea0003c3ffff */
        .weak           $__internal_2_$__cuda_sm3x_div_rn_noftz_f32_slowpath
        .type           $__internal_2_$__cuda_sm3x_div_rn_noftz_f32_slowpath,@function
        .size           $__internal_2_$__cuda_sm3x_div_rn_noftz_f32_slowpath,(.L_x_53 - $__internal_2_$__cuda_sm3x_div_rn_noftz_f32_slowpath)
$__internal_2_$__cuda_sm3x_div_rn_noftz_f32_slowpath:
[----:B------:R-:W-:Y:S01]  /*2220*/  SHF.R.U32.HI R9, RZ, 0x17, R3 ;  /* 0x00000017ff097819 */ /* 0x000fe20000011603 */
[----:B------:R-:W-:Y:S01]  /*2230*/  BSSY.RECONVERGENT B1, `(.L_x_39) ;  /* 0x0000062000017945 */ /* 0x000fe20003800200 */
[----:B------:R-:W-:Y:S02]  /*2240*/  SHF.R.U32.HI R8, RZ, 0x17, R0 ;  /* 0x00000017ff087819 */ /* 0x000fe40000011600 */
[----:B------:R-:W-:Y:S02]  /*2250*/  LOP3.LUT R14, R9, 0xff, RZ, 0xc0, !PT ;  /* 0x000000ff090e7812 */ /* 0x000fe400078ec0ff */
[----:B------:R-:W-:Y:S02]  /*2260*/  LOP3.LUT R12, R8, 0xff, RZ, 0xc0, !PT ;  /* 0x000000ff080c7812 */ /* 0x000fe400078ec0ff */
[----:B------:R-:W-:-:S03]  /*2270*/  IADD3 R10, PT, PT, R14, -0x1, RZ ;  /* 0xffffffff0e0a7810 */ /* 0x000fc60007ffe0ff */
[----:B------:R-:W-:Y:S01]  /*2280*/  VIADD R9, R12, 0xffffffff ;  /* 0xffffffff0c097836 */ /* 0x000fe20000000000 */
[----:B------:R-:W-:-:S04]  /*2290*/  ISETP.GT.U32.AND P0, PT, R10, 0xfd, PT ;  /* 0x000000fd0a00780c */ /* 0x000fc80003f04070 */
[----:B------:R-:W-:-:S13]  /*22a0*/  ISETP.GT.U32.OR P0, PT, R9, 0xfd, P0 ;  /* 0x000000fd0900780c */ /* 0x000fda0000704470 */
[----:B------:R-:W-:Y:S01]  /*22b0*/  @!P0 MOV R8, RZ ;  /* 0x000000ff00088202 */ /* 0x000fe20000000f00 */
[----:B------:R-:W-:Y:S06]  /*22c0*/  @!P0 BRA `(.L_x_40) ;  /* 0x00000000005c8947 */ /* 0x000fec0003800000 */
[----:B------:R-:W-:Y:S02]  /*22d0*/  FSETP.GTU.FTZ.AND P0, PT, |R0|, +INF , PT ;  /* 0x7f8000000000780b */ /* 0x000fe40003f1c200 */
[----:B------:R-:W-:-:S04]  /*22e0*/  FSETP.GTU.FTZ.AND P1, PT, |R3|, +INF , PT ;  /* 0x7f8000000300780b */ /* 0x000fc80003f3c200 */
[----:B------:R-:W-:-:S13]  /*22f0*/  PLOP3.LUT P0, PT, P0, P1, PT, 0xf8, 0x8f ;  /* 0x00000000008f781c */ /* 0x000fda0000703f70 */
[----:B------:R-:W-:Y:S05]  /*2300*/  @P0 BRA `(.L_x_41) ;  /* 0x00000004004c0947 */ /* 0x000fea0003800000 */
[----:B------:R-:W-:-:S13]  /*2310*/  LOP3.LUT P0, RZ, R3, 0x7fffffff, R0, 0xc8, !PT ;  /* 0x7fffffff03ff7812 */ /* 0x000fda000780c800 */
[----:B------:R-:W-:Y:S05]  /*2320*/  @!P0 BRA `(.L_x_42) ;  /* 0x00000004003c8947 */ /* 0x000fea0003800000 */
[C---:B------:R-:W-:Y:S02]  /*2330*/  FSETP.NEU.FTZ.AND P3, PT, |R0|.reuse, +INF , PT ;  /* 0x7f8000000000780b */ /* 0x040fe40003f7d200 */
[----:B------:R-:W-:Y:S02]  /*2340*/  FSETP.NEU.FTZ.AND P1, PT, |R3|, +INF , PT ;  /* 0x7f8000000300780b */ /* 0x000fe40003f3d200 */
[----:B------:R-:W-:-:S11]  /*2350*/  FSETP.NEU.FTZ.AND P0, PT, |R0|, +INF , PT ;  /* 0x7f8000000000780b */ /* 0x000fd60003f1d200 */
[----:B------:R-:W-:Y:S05]  /*2360*/  @!P1 BRA !P3, `(.L_x_42) ;  /* 0x00000004002c9947 */ /* 0x000fea0005800000 */
[----:B------:R-:W-:-:S04]  /*2370*/  LOP3.LUT P3, RZ, R0, 0x7fffffff, RZ, 0xc0, !PT ;  /* 0x7fffffff00ff7812 */ /* 0x000fc8000786c0ff */
[----:B------:R-:W-:-:S13]  /*2380*/  PLOP3.LUT P1, PT, P1, P3, PT, 0x2f, 0xf2 ;  /* 0x0000000000f2781c */ /* 0x000fda0000f26577 */
[----:B------:R-:W-:Y:S05]  /*2390*/  @P1 BRA `(.L_x_43) ;  /* 0x0000000400181947 */ /* 0x000fea0003800000 */
[----:B------:R-:W-:-:S04]  /*23a0*/  LOP3.LUT P1, RZ, R3, 0x7fffffff, RZ, 0xc0, !PT ;  /* 0x7fffffff03ff7812 */ /* 0x000fc8000782c0ff */
[----:B------:R-:W-:-:S13]  /*23b0*/  PLOP3.LUT P0, PT, P0, P1, PT, 0x2f, 0xf2 ;  /* 0x0000000000f2781c */ /* 0x000fda0000702577 */
[----:B------:R-:W-:Y:S05]  /*23c0*/  @P0 BRA `(.L_x_44) ;  /* 0x0000000400000947 */ /* 0x000fea0003800000 */
[----:B------:R-:W-:Y:S02]  /*23d0*/  ISETP.GE.AND P0, PT, R9, RZ, PT ;  /* 0x000000ff0900720c */ /* 0x000fe40003f06270 */
[----:B------:R-:W-:-:S11]  /*23e0*/  ISETP.GE.AND P1, PT, R10, RZ, PT ;  /* 0x000000ff0a00720c */ /* 0x000fd60003f26270 */
[----:B------:R-:W-:Y:S01]  /*23f0*/  @P0 MOV R8, RZ ;  /* 0x000000ff00080202 */ /* 0x000fe20000000f00 */
[----:B------:R-:W-:Y:S01]  /*2400*/  @!P0 FFMA R0, R0, 1.84467440737095516160e+19, RZ ;  /* 0x5f80000000008823 */ /* 0x000fe200000000ff */
[----:B------:R-:W-:Y:S01]  /*2410*/  @!P0 MOV R8, 0xffffffc0 ;  /* 0xffffffc000088802 */ /* 0x000fe20000000f00 */
[----:B------:R-:W-:-:S03]  /*2420*/  @!P1 FFMA R3, R3, 1.84467440737095516160e+19, RZ ;  /* 0x5f80000003039823 */ /* 0x000fc600000000ff */
[----:B------:R-:W-:-:S07]  /*2430*/  @!P1 IADD3 R8, PT, PT, R8, 0x40, RZ ;  /* 0x0000004008089810 */ /* 0x000fce0007ffe0ff */
.L_x_40:
[----:B------:R-:W-:Y:S01]  /*2440*/  LEA R10, R14, 0xc0800000, 0x17 ;  /* 0xc08000000e0a7811 */ /* 0x000fe200078eb8ff */
[----:B------:R-:W-:Y:S04]  /*2450*/  BSSY.RECONVERGENT B2, `(.L_x_45) ;  /* 0x0000036000027945 */ /* 0x000fe80003800200 */
[----:B------:R-:W-:Y:S01]  /*2460*/  IMAD.IADD R10, R3, 0x1, -R10 ;  /* 0x00000001030a7824 */ /* 0x000fe200078e0a0a */
[----:B------:R-:W-:-:S03]  /*2470*/  IADD3 R3, PT, PT, R12, -0x7f, RZ ;  /* 0xffffff810c037810 */ /* 0x000fc60007ffe0ff */
[----:B------:R-:W0:Y:S01]  /*2480*/  MUFU.RCP R9, R10 ;  /* 0x0000000a00097308 */ /* 0x000e220000001000 */
[----:B------:R-:W-:Y:S01]  /*2490*/  FADD.FTZ R11, -R10, -RZ ;  /* 0x800000ff0a0b7221 */ /* 0x000fe20000010100 */
[----:B------:R-:W-:-:S03]  /*24a0*/  IMAD R0, R3, -0x800000, R0 ;  /* 0xff80000003007824 */ /* 0x000fc600078e0200 */
[----:B0-----:R-:W-:-:S04]  /*24b0*/  FFMA R12, R9, R11, 1 ;  /* 0x3f800000090c7423 */ /* 0x001fc8000000000b */
[----:B------:R-:W-:-:S04]  /*24c0*/  FFMA R16, R9, R12, R9 ;  /* 0x0000000c09107223 */ /* 0x000fc80000000009 */
[----:B------:R-:W-:-:S04]  /*24d0*/  FFMA R9, R0, R16, RZ ;  /* 0x0000001000097223 */ /* 0x000fc800000000ff */
[----:B------:R-:W-:-:S04]  /*24e0*/  FFMA R12, R11, R9, R0 ;  /* 0x000000090b0c7223 */ /* 0x000fc80000000000 */
[----:B------:R-:W-:Y:S01]  /*24f0*/  FFMA R13, R16, R12, R9 ;  /* 0x0000000c100d7223 */ /* 0x000fe20000000009 */
[----:B------:R-:W-:-:S03]  /*2500*/  IADD3 R9, PT, PT, R3, 0x7f, -R14 ;  /* 0x0000007f03097810 */ /* 0x000fc60007ffe80e */
[----:B------:R-:W-:Y:S01]  /*2510*/  FFMA R12, R11, R13, R0 ;  /* 0x0000000d0b0c7223 */ /* 0x000fe20000000000 */
[----:B------:R-:W-:-:S03]  /*2520*/  IADD3 R9, PT, PT, R9, R8, RZ ;  /* 0x0000000809097210 */ /* 0x000fc60007ffe0ff */
[----:B------:R-:W-:-:S05]  /*2530*/  FFMA R0, R16, R12, R13 ;  /* 0x0000000c10007223 */ /* 0x000fca000000000d */
[----:B------:R-:W-:-:S04]  /*2540*/  SHF.R.U32.HI R3, RZ, 0x17, R0 ;  /* 0x00000017ff037819 */ /* 0x000fc80000011600 */
[----:B------:R-:W-:-:S04]  /*2550*/  LOP3.LUT R3, R3, 0xff, RZ, 0xc0, !PT ;  /* 0x000000ff03037812 */ /* 0x000fc800078ec0ff */
[----:B------:R-:W-:-:S04]  /*2560*/  IADD3 R11, PT, PT, R3, R9, RZ ;  /* 0x00000009030b7210 */ /* 0x000fc80007ffe0ff */
[----:B------:R-:W-:-:S04]  /*2570*/  IADD3 R3, PT, PT, R11, -0x1, RZ ;  /* 0xffffffff0b037810 */ /* 0x000fc80007ffe0ff */
[----:B------:R-:W-:-:S13]  /*2580*/  ISETP.GE.U32.AND P0, PT, R3, 0xfe, PT ;  /* 0x000000fe0300780c */ /* 0x000fda0003f06070 */
[----:B------:R-:W-:Y:S05]  /*2590*/  @!P0 BRA `(.L_x_46) ;  /* 0x0000000000808947 */ /* 0x000fea0003800000 */
[----:B------:R-:W-:-:S13]  /*25a0*/  ISETP.GT.AND P0, PT, R11, 0xfe, PT ;  /* 0x000000fe0b00780c */ /* 0x000fda0003f04270 */
[----:B------:R-:W-:Y:S05]  /*25b0*/  @P0 BRA `(.L_x_47) ;  /* 0x00000000006c0947 */ /* 0x000fea0003800000 */
[----:B------:R-:W-:-:S13]  /*25c0*/  ISETP.GE.AND P0, PT, R11, 0x1, PT ;  /* 0x000000010b00780c */ /* 0x000fda0003f06270 */
[----:B------:R-:W-:Y:S05]  /*25d0*/  @P0 BRA `(.L_x_48) ;  /* 0x0000000000740947 */ /* 0x000fea0003800000 */
[----:B------:R-:W-:Y:S02]  /*25e0*/  ISETP.GE.AND P0, PT, R11, -0x18, PT ;  /* 0xffffffe80b00780c */ /* 0x000fe40003f06270 */
[----:B------:R-:W-:-:S11]  /*25f0*/  LOP3.LUT R0, R0, 0x80000000, RZ, 0xc0, !PT ;  /* 0x8000000000007812 */ /* 0x000fd600078ec0ff */
[----:B------:R-:W-:Y:S05]  /*2600*/  @!P0 BRA `(.L_x_48) ;  /* 0x0000000000688947 */ /* 0x000fea0003800000 */
[CCC-:B------:R-:W-:Y:S01]  /*2610*/  FFMA.RZ R3, R16.reuse, R12.reuse, R13.reuse ;  /* 0x0000000c10037223 */ /* 0x1c0fe2000000c00d */
[C---:B------:R-:W-:Y:S02]  /*2620*/  VIADD R10, R11.reuse, 0x20 ;  /* 0x000000200b0a7836 */ /* 0x040fe40000000000 */
[CCC-:B------:R-:W-:Y:S01]  /*2630*/  FFMA.RM R8, R16.reuse, R12.reuse, R13.reuse ;  /* 0x0000000c10087223 */ /* 0x1c0fe2000000400d */
[----:B------:R-:W-:Y:S02]  /*2640*/  ISETP.NE.AND P3, PT, R11, RZ, PT ;  /* 0x000000ff0b00720c */ /* 0x000fe40003f65270 */
[----:B------:R-:W-:Y:S01]  /*2650*/  LOP3.LUT R9, R3, 0x7fffff, RZ, 0xc0, !PT ;  /* 0x007fffff03097812 */ /* 0x000fe200078ec0ff */
[----:B------:R-:W-:Y:S01]  /*2660*/  FFMA.RP R3, R16, R12, R13 ;  /* 0x0000000c10037223 */ /* 0x000fe2000000800d */
[----:B------:R-:W-:Y:S02]  /*2670*/  ISETP.NE.AND P1, PT, R11, RZ, PT ;  /* 0x000000ff0b00720c */ /* 0x000fe40003f25270 */
[----:B------:R-:W-:-:S02]  /*2680*/  LOP3.LUT R9, R9, 0x800000, RZ, 0xfc, !PT ;  /* 0x0080000009097812 */ /* 0x000fc400078efcff */
[----:B------:R-:W-:Y:S02]  /*2690*/  IADD3 R11, PT, PT, -R11, RZ, RZ ;  /* 0x000000ff0b0b7210 */ /* 0x000fe40007ffe1ff */
[----:B------:R-:W-:Y:S02]  /*26a0*/  SHF.L.U32 R10, R9, R10, RZ ;  /* 0x0000000a090a7219 */ /* 0x000fe400000006ff */
[----:B------:R-:W-:Y:S02]  /*26b0*/  FSETP.NEU.FTZ.AND P0, PT, R3, R8, PT ;  /* 0x000000080300720b */ /* 0x000fe40003f1d000 */
[----:B------:R-:W-:Y:S02]  /*26c0*/  SEL R8, R11, RZ, P3 ;  /* 0x000000ff0b087207 */ /* 0x000fe40001800000 */
[----:B------:R-:W-:Y:S02]  /*26d0*/  ISETP.NE.AND P1, PT, R10, RZ, P1 ;  /* 0x000000ff0a00720c */ /* 0x000fe40000f25270 */
[----:B------:R-:W-:-:S02]  /*26e0*/  SHF.R.U32.HI R8, RZ, R8, R9 ;  /* 0x00000008ff087219 */ /* 0x000fc40000011609 */
[----:B------:R-:W-:Y:S02]  /*26f0*/  PLOP3.LUT P0, PT, P0, P1, PT, 0xf8, 0x8f ;  /* 0x00000000008f781c */ /* 0x000fe40000703f70 */
[----:B------:R-:W-:Y:S02]  /*2700*/  SHF.R.U32.HI R10, RZ, 0x1, R8 ;  /* 0x00000001ff0a7819 */ /* 0x000fe40000011608 */
[----:B------:R-:W-:-:S04]  /*2710*/  SEL R3, RZ, 0x1, !P0 ;  /* 0x00000001ff037807 */ /* 0x000fc80004000000 */
[----:B------:R-:W-:-:S04]  /*2720*/  LOP3.LUT R3, R3, 0x1, R10, 0xf8, !PT ;  /* 0x0000000103037812 */ /* 0x000fc800078ef80a */
[----:B------:R-:W-:-:S04]  /*2730*/  LOP3.LUT R3, R3, R8, RZ, 0xc0, !PT ;  /* 0x0000000803037212 */ /* 0x000fc800078ec0ff */
[----:B------:R-:W-:-:S04]  /*2740*/  IADD3 R3, PT, PT, R10, R3, RZ ;  /* 0x000000030a037210 */ /* 0x000fc80007ffe0ff */
[----:B------:R-:W-:Y:S01]  /*2750*/  LOP3.LUT R0, R3, R0, RZ, 0xfc, !PT ;  /* 0x0000000003007212 */ /* 0x000fe200078efcff */
[----:B------:R-:W-:Y:S06]  /*2760*/  BRA `(.L_x_48) ;  /* 0x0000000000107947 */ /* 0x000fec0003800000 */
.L_x_47:
[----:B------:R-:W-:-:S04]  /*2770*/  LOP3.LUT R0, R0, 0x80000000, RZ, 0xc0, !PT ;  /* 0x8000000000007812 */ /* 0x000fc800078ec0ff */
[----:B------:R-:W-:Y:S01]  /*2780*/  LOP3.LUT R0, R0, 0x7f800000, RZ, 0xfc, !PT ;  /* 0x7f80000000007812 */ /* 0x000fe200078efcff */
[----:B------:R-:W-:Y:S06]  /*2790*/  BRA `(.L_x_48) ;  /* 0x0000000000047947 */ /* 0x000fec0003800000 */
.L_x_46:
[----:B------:R-:W-:-:S07]  /*27a0*/  LEA R0, R9, R0, 0x17 ;  /* 0x0000000009007211 */ /* 0x000fce00078eb8ff */
.L_x_48:
[----:B------:R-:W-:Y:S05]  /*27b0*/  BSYNC.RECONVERGENT B2 ;  /* 0x0000000000027941 */ /* 0x000fea0003800200 */
.L_x_45:
[----:B------:R-:W-:Y:S05]  /*27c0*/  BRA `(.L_x_49) ;  /* 0x0000000000207947 */ /* 0x000fea0003800000 */
.L_x_44:
[----:B------:R-:W-:-:S04]  /*27d0*/  LOP3.LUT R0, R3, 0x80000000, R0, 0x48, !PT ;  /* 0x8000000003007812 */ /* 0x000fc800078e4800 */
[----:B------:R-:W-:Y:S01]  /*27e0*/  LOP3.LUT R0, R0, 0x7f800000, RZ, 0xfc, !PT ;  /* 0x7f80000000007812 */ /* 0x000fe200078efcff */
[----:B------:R-:W-:Y:S06]  /*27f0*/  BRA `(.L_x_49) ;  /* 0x0000000000147947 */ /* 0x000fec0003800000 */
.L_x_43:
[----:B------:R-:W-:Y:S01]  /*2800*/  LOP3.LUT R0, R3, 0x80000000, R0, 0x48, !PT ;  /* 0x8000000003007812 */ /* 0x000fe200078e4800 */
[----:B------:R-:W-:Y:S06]  /*2810*/  BRA `(.L_x_49) ;  /* 0x00000000000c7947 */ /* 0x000fec0003800000 */
.L_x_42:
[----:B------:R-:W0:Y:S01]  /*2820*/  MUFU.RSQ R0, -QNAN ;  /* 0xffc0000000007908 */ /* 0x000e220000001400 */
[----:B------:R-:W-:Y:S05]  /*2830*/  BRA `(.L_x_49) ;  /* 0x0000000000047947 */ /* 0x000fea0003800000 */
.L_x_41:
[----:B------:R-:W-:-:S07]  /*2840*/  FADD.FTZ R0, R0, R3 ;  /* 0x0000000300007221 */ /* 0x000fce0000010000 */
.L_x_49:
[----:B------:R-:W-:Y:S05]  /*2850*/  BSYNC.RECONVERGENT B1 ;  /* 0x0000000000017941 */ /* 0x000fea0003800200 */
.L_x_39:
[----:B------:R-:W-:-:S04]  /*2860*/  HFMA2 R3, -RZ, RZ, 0, 0 ;  /* 0x00000000ff037431 */ /* 0x000fc800000001ff */
[----:B0-----:R-:W-:Y:S05]  /*2870*/  RET.REL.NODEC R2 `(_Z23layernorm_f32_f32_naiveILi4EEvPKfiiPfS1_S1_) ;  /* 0xffffffd402e07950 */ /* 0x001fea0003c3ffff */
.L_x_50:
[----:B------:R-:W-:-:S00]  /*2880*/  BRA `(.L_x_50) ;  /* 0xfffffffc00fc7947 */ /* 0x000fc0000383ffff */
[----:B------:R-:W-:-:S00]  /*2890*/  NOP ;  /* 0x0000000000007918 */ /* 0x000fc00000000000 */
        /* <DEDUP_REMOVED lines=14> */
.L_x_53:


//--------------------- .nv.shared.reserved.0     --------------------------
	.section	.nv.shared.reserved.0,"aw",@nobits
	.weak		__nv_reservedSMEM_offset_0_alias
	.size		__nv_reservedSMEM_offset_0_alias, 0, 64
	.other		__nv_reservedSMEM_offset_0_alias,@"STO_CUDA_RESERVED_SHARED STV_DEFAULT"
__nv_reservedSMEM_offset_0_alias:
	.zero		0
	.zero		64


//--------------------- .nv.constant0._Z23layernorm_f32_f32_naiveILi4EEvPKfiiPfS1_S1_ --------------------------
	.section	.nv.constant0._Z23layernorm_f32_f32_naiveILi4EEvPKfiiPfS1_S1_,"a",@progbits
	.sectionflags	@""
	.align	4
.nv.constant0._Z23layernorm_f32_f32_naiveILi4EEvPKfiiPfS1_S1_:
	.zero		936


//--------------------- SYMBOLS --------------------------

	.type		.nv.reservedSmem.offset0,@object
	.size		.nv.reservedSmem.offset0,0x4
